// auto-generated by cutlass_sweep.gemm — config: {"arch": "sm_90", "cluster_m": 1, "cluster_n": 1, "dtype": "int8", "dtype_b": "int8", "layout": "nt", "stages": 0, "tile_k": 256, "tile_m": 192, "tile_n": 16}
#include "cutlass/cutlass.h"
#include "cutlass/gemm/collective/collective_builder.hpp"
#include "cutlass/gemm/device/gemm_universal_adapter.h"
#include "cutlass/gemm/kernel/gemm_universal.hpp"
#include "cutlass/epilogue/collective/collective_builder.hpp"

using ElemA = int8_t;
using ElemB = int8_t;
using ElemCD = int8_t;
using Acc  = int32_t;
using TileShape    = cute::Shape<cute::_192, cute::_16, cute::_256>;
using ClusterShape = cute::Shape<cute::_1, cute::_1, cute::_1>;

using CollectiveEpilogue = typename cutlass::epilogue::collective::CollectiveBuilder<
    cutlass::arch::Sm90, cutlass::arch::OpClassTensorOp,
    TileShape, ClusterShape,
    cutlass::epilogue::collective::EpilogueTileAuto,
    Acc, Acc,
    ElemCD, cutlass::layout::RowMajor, 128 / cutlass::sizeof_bits<ElemCD>::value,
    ElemCD, cutlass::layout::RowMajor, 128 / cutlass::sizeof_bits<ElemCD>::value,
    cutlass::epilogue::collective::EpilogueScheduleAuto
  >::CollectiveOp;

using CollectiveMainloop = typename cutlass::gemm::collective::CollectiveBuilder<
    cutlass::arch::Sm90, cutlass::arch::OpClassTensorOp,
    ElemA, cutlass::layout::RowMajor, 128 / cutlass::sizeof_bits<ElemA>::value,
    ElemB, cutlass::layout::ColumnMajor, 128 / cutlass::sizeof_bits<ElemB>::value,
    Acc,
    TileShape, ClusterShape,
    cutlass::gemm::collective::StageCountAutoCarveout<static_cast<int>(sizeof(typename CollectiveEpilogue::SharedStorage))>,
    cutlass::gemm::collective::KernelScheduleAuto
  >::CollectiveOp;

using GemmKernel = cutlass::gemm::kernel::GemmUniversal<
    cute::Shape<int,int,int,int>,
    CollectiveMainloop,
    CollectiveEpilogue
>;
using Gemm = cutlass::gemm::device::GemmUniversalAdapter<GemmKernel>;

// Force the device kernel symbol into the cubin without needing a host main.
auto* _anchor = &cutlass::device_kernel<GemmKernel>;


// ===== COMPILED SASS (sm_90a) =====

	.target	sm_90a

	.elftype	@"ET_EXEC"


//--------------------- .note.nv.tkinfo           --------------------------
	.section	.note.nv.tkinfo,"",@"SHT_NOTE"
	.sectionflags	@"SHF_NOTE_NV_TKINFO"
	.tkinfo
        /*0018*/ 	.word	0x00000002
        /*0030*/ 	.string	""
        /*0030*/ 	.string	"ptxas"
        /*0030*/ 	.string	"Cuda compilation tools, release 13.0, V13.0.88"
        /*0030*/ 	.string	"Build cuda_13.0.r13.0/compiler.36424714_0"
        /*0030*/ 	.string	"-arch sm_90a -m 64 "



//--------------------- .note.nv.cuinfo           --------------------------
	.section	.note.nv.cuinfo,"",@"SHT_NOTE"
	.sectionflags	@"SHF_NOTE_NV_CUINFO"
        /*0018*/ 	.short	0x0002
        /*001a*/ 	.short	0x005a
        /*001c*/ 	.short	0x0082
	.zero		2


//--------------------- .nv.info                  --------------------------
	.section	.nv.info,"",@"SHT_CUDA_INFO"
	.align	4


	//----- nvinfo : EIATTR_REGCOUNT
	.align		4
        /*0000*/ 	.byte	0x04, 0x2f
        /*0002*/ 	.short	(.L_15 - .L_14)
	.align		4
.L_14:
        /*0004*/ 	.word	index@(_ZN7cutlass13device_kernelINS_4gemm6kernel13GemmUniversalIN4cute5tupleIJiiiiEEENS1_10collective13CollectiveMmaINS1_34MainloopSm90TmaGmmaWarpSpecializedILi4ENS5_IJNS4_1CILi1EEESB_SB_EEENS1_35KernelTmaWarpSpecializedCooperativeEEENS5_IJNSA_ILi192EEENSA_ILi16EEENSA_ILi256EEEEEEaNS5_IJlSB_lEEEaSJ_NS4_8TiledMMAINS4_8MMA_AtomIJNS4_4SM904GMMA26MMA_64x16x32_S32S8S8_SS_TNEEEENS4_6LayoutINS5_IJNSA_ILi2EEESB_SB_EEENS5_IJSB_NSA_ILi0EEEST_EEEEENS5_IJNS4_10UnderscoreESW_SW_EEEEENS4_13SM90_TMA_LOADENS4_14ComposedLayoutINS4_7SwizzleILi3ELi4ELi3EEENS4_18smem_ptr_flag_bitsILi8EEENSQ_INS5_IJNSA_ILi8EEENSA_ILi128EEEEEENS5_IJS16_SB_EEEEEEEvNS4_8identityESZ_S1A_vS1B_EENS_8epilogue10collective6detail29Sm90TmaWarpSpecializedAdapterINS1E_15DefaultEpilogueIaSJ_SJ_NS1D_6thread17LinearCombinationIaLi1EiiLNS1I_9ScaleType4KindE0ELNS_15FloatRoundStyleE2EaEENS1_15EpilogueDefaultEEEEEvvEEEEvNT_6ParamsE)
        /*0008*/ 	.word	0x000000a8


	//----- nvinfo : EIATTR_FRAME_SIZE
	.align		4
.L_15:
        /*000c*/ 	.byte	0x04, 0x11
        /*000e*/ 	.short	(.L_17 - .L_16)
	.align		4
.L_16:
        /*0010*/ 	.word	index@(_ZN7cutlass13device_kernelINS_4gemm6kernel13GemmUniversalIN4cute5tupleIJiiiiEEENS1_10collective13CollectiveMmaINS1_34MainloopSm90TmaGmmaWarpSpecializedILi4ENS5_IJNS4_1CILi1EEESB_SB_EEENS1_35KernelTmaWarpSpecializedCooperativeEEENS5_IJNSA_ILi192EEENSA_ILi16EEENSA_ILi256EEEEEEaNS5_IJlSB_lEEEaSJ_NS4_8TiledMMAINS4_8MMA_AtomIJNS4_4SM904GMMA26MMA_64x16x32_S32S8S8_SS_TNEEEENS4_6LayoutINS5_IJNSA_ILi2EEESB_SB_EEENS5_IJSB_NSA_ILi0EEEST_EEEEENS5_IJNS4_10UnderscoreESW_SW_EEEEENS4_13SM90_TMA_LOADENS4_14ComposedLayoutINS4_7SwizzleILi3ELi4ELi3EEENS4_18smem_ptr_flag_bitsILi8EEENSQ_INS5_IJNSA_ILi8EEENSA_ILi128EEEEEENS5_IJS16_SB_EEEEEEEvNS4_8identityESZ_S1A_vS1B_EENS_8epilogue10collective6detail29Sm90TmaWarpSpecializedAdapterINS1E_15DefaultEpilogueIaSJ_SJ_NS1D_6thread17LinearCombinationIaLi1EiiLNS1I_9ScaleType4KindE0ELNS_15FloatRoundStyleE2EaEENS1_15EpilogueDefaultEEEEEvvEEEEvNT_6ParamsE)
        /*0014*/ 	.word	0x00000000


	//----- nvinfo : EIATTR_MIN_STACK_SIZE
	.align		4
.L_17:
        /*0018*/ 	.byte	0x04, 0x12
        /*001a*/ 	.short	(.L_19 - .L_18)
	.align		4
.L_18:
        /*001c*/ 	.word	index@(_ZN7cutlass13device_kernelINS_4gemm6kernel13GemmUniversalIN4cute5tupleIJiiiiEEENS1_10collective13CollectiveMmaINS1_34MainloopSm90TmaGmmaWarpSpecializedILi4ENS5_IJNS4_1CILi1EEESB_SB_EEENS1_35KernelTmaWarpSpecializedCooperativeEEENS5_IJNSA_ILi192EEENSA_ILi16EEENSA_ILi256EEEEEEaNS5_IJlSB_lEEEaSJ_NS4_8TiledMMAINS4_8MMA_AtomIJNS4_4SM904GMMA26MMA_64x16x32_S32S8S8_SS_TNEEEENS4_6LayoutINS5_IJNSA_ILi2EEESB_SB_EEENS5_IJSB_NSA_ILi0EEEST_EEEEENS5_IJNS4_10UnderscoreESW_SW_EEEEENS4_13SM90_TMA_LOADENS4_14ComposedLayoutINS4_7SwizzleILi3ELi4ELi3EEENS4_18smem_ptr_flag_bitsILi8EEENSQ_INS5_IJNSA_ILi8EEENSA_ILi128EEEEEENS5_IJS16_SB_EEEEEEEvNS4_8identityESZ_S1A_vS1B_EENS_8epilogue10collective6detail29Sm90TmaWarpSpecializedAdapterINS1E_15DefaultEpilogueIaSJ_SJ_NS1D_6thread17LinearCombinationIaLi1EiiLNS1I_9ScaleType4KindE0ELNS_15FloatRoundStyleE2EaEENS1_15EpilogueDefaultEEEEEvvEEEEvNT_6ParamsE)
        /*0020*/ 	.word	0x00000000
.L_19:


//--------------------- .nv.compat                --------------------------
	.section	.nv.compat,"",@"SHT_CUDA_COMPAT_INFO"
	.align	4
        /*0000*/ 	.byte	0x02, 0x09, 0x01, 0x00, 0x02, 0x02, 0x04, 0x00, 0x02, 0x05, 0x05, 0x00, 0x03, 0x07, 0x01, 0x01
        /*0010*/ 	.byte	0x02, 0x03, 0x01, 0x00, 0x02, 0x06, 0x01, 0x00, 0x04, 0x0b, 0x08, 0x00, 0x00, 0x00, 0x00, 0x00
        /*0020*/ 	.byte	0x00, 0x00, 0x00, 0x00


//--------------------- .nv.info._ZN7cutlass13device_kernelINS_4gemm6kernel13GemmUniversalIN4cute5tupleIJiiiiEEENS1_10collective13CollectiveMmaINS1_34MainloopSm90TmaGmmaWarpSpecializedILi4ENS5_IJNS4_1CILi1EEESB_SB_EEENS1_35KernelTmaWarpSpecializedCooperativeEEENS5_IJNSA_ILi192EEENSA_ILi16EEENSA_ILi256EEEEEEaNS5_IJlSB_lEEEaSJ_NS4_8TiledMMAINS4_8MMA_AtomIJNS4_4SM904GMMA26MMA_64x16x32_S32S8S8_SS_TNEEEENS4_6LayoutINS5_IJNSA_ILi2EEESB_SB_EEENS5_IJSB_NSA_ILi0EEEST_EEEEENS5_IJNS4_10UnderscoreESW_SW_EEEEENS4_13SM90_TMA_LOADENS4_14ComposedLayoutINS4_7SwizzleILi3ELi4ELi3EEENS4_18smem_ptr_flag_bitsILi8EEENSQ_INS5_IJNSA_ILi8EEENSA_ILi128EEEEEENS5_IJS16_SB_EEEEEEEvNS4_8identityESZ_S1A_vS1B_EENS_8epilogue10collective6detail29Sm90TmaWarpSpecializedAdapterINS1E_15DefaultEpilogueIaSJ_SJ_NS1D_6thread17LinearCombinationIaLi1EiiLNS1I_9ScaleType4KindE0ELNS_15FloatRoundStyleE2EaEENS1_15EpilogueDefaultEEEEEvvEEEEvNT_6ParamsE --------------------------
	.section	.nv.info._ZN7cutlass13device_kernelINS_4gemm6kernel13GemmUniversalIN4cute5tupleIJiiiiEEENS1_10collective13CollectiveMmaINS1_34MainloopSm90TmaGmmaWarpSpecializedILi4ENS5_IJNS4_1CILi1EEESB_SB_EEENS1_35KernelTmaWarpSpecializedCooperativeEEENS5_IJNSA_ILi192EEENSA_ILi16EEENSA_ILi256EEEEEEaNS5_IJlSB_lEEEaSJ_NS4_8TiledMMAINS4_8MMA_AtomIJNS4_4SM904GMMA26MMA_64x16x32_S32S8S8_SS_TNEEEENS4_6LayoutINS5_IJNSA_ILi2EEESB_SB_EEENS5_IJSB_NSA_ILi0EEEST_EEEEENS5_IJNS4_10UnderscoreESW_SW_EEEEENS4_13SM90_TMA_LOADENS4_14ComposedLayoutINS4_7SwizzleILi3ELi4ELi3EEENS4_18smem_ptr_flag_bitsILi8EEENSQ_INS5_IJNSA_ILi8EEENSA_ILi128EEEEEENS5_IJS16_SB_EEEEEEEvNS4_8identityESZ_S1A_vS1B_EENS_8epilogue10collective6detail29Sm90TmaWarpSpecializedAdapterINS1E_15DefaultEpilogueIaSJ_SJ_NS1D_6thread17LinearCombinationIaLi1EiiLNS1I_9ScaleType4KindE0ELNS_15FloatRoundStyleE2EaEENS1_15EpilogueDefaultEEEEEvvEEEEvNT_6ParamsE,"",@"SHT_CUDA_INFO"
	.sectionflags	@""
	.align	4


	//----- nvinfo : EIATTR_CUDA_API_VERSION
	.align		4
        /*0000*/ 	.byte	0x04, 0x37
        /*0002*/ 	.short	(.L_21 - .L_20)
.L_20:
        /*0004*/ 	.word	0x00000082


	//----- nvinfo : EIATTR_KPARAM_INFO
	.align		4
.L_21:
        /*0008*/ 	.byte	0x04, 0x17
        /*000a*/ 	.short	(.L_23 - .L_22)
.L_22:
        /*000c*/ 	.word	0x00000000
        /*0010*/ 	.short	0x0000
        /*0012*/ 	.short	0x0070
        /*0014*/ 	.byte	0x00, 0xf0, 0x01, 0x10


	//----- nvinfo : EIATTR_SPARSE_MMA_MASK
	.align		4
.L_23:
        /*0018*/ 	.byte	0x03, 0x50
        /*001a*/ 	.short	0x0000


	//----- nvinfo : EIATTR_MAXREG_COUNT
	.align		4
        /*001c*/ 	.byte	0x03, 0x1b
        /*001e*/ 	.short	0x00a8


	//----- nvinfo : EIATTR_NUM_BARRIERS
	.align		4
        /*0020*/ 	.byte	0x02, 0x4c
        /*0022*/ 	.byte	0x01
	.zero		1


	//----- nvinfo : EIATTR_EXTERNS
	.align		4
        /*0024*/ 	.byte	0x04, 0x0f
        /*0026*/ 	.short	(.L_25 - .L_24)


	//   ....[0]....
	.align		4
.L_24:
        /*0028*/ 	.word	index@(__assertfail)


	//----- nvinfo : EIATTR_MERCURY_ISA_VERSION
	.align		4
.L_25:
        /*002c*/ 	.byte	0x03, 0x5f
        /*002e*/ 	.short	0x0101


	//----- nvinfo : EIATTR_INT_WARP_WIDE_INSTR_OFFSETS
	.align		4
        /*0030*/ 	.byte	0x04, 0x31
        /*0032*/ 	.short	(.L_27 - .L_26)


	//   ....[0]....
.L_26:
        /*0034*/ 	.word	0x000003d0


	//   ....[1]....
        /*0038*/ 	.word	0x000003e0


	//   ....[2]....
        /*003c*/ 	.word	0x000004c0


	//----- nvinfo : EIATTR_COOP_GROUP_MASK_REGIDS
	.align		4
.L_27:
        /*0040*/ 	.byte	0x04, 0x29
        /*0042*/ 	.short	(.L_29 - .L_28)


	//   ....[0]....
.L_28:
        /*0044*/ 	.word	0xffffffff


	//   ....[1]....
        /*0048*/ 	.word	0xffffffff


	//   ....[2]....
        /*004c*/ 	.word	0xffffffff


	//   ....[3]....
        /*0050*/ 	.word	0xffffffff


	//   ....[4]....
        /*0054*/ 	.word	0xffffffff


	//----- nvinfo : EIATTR_COOP_GROUP_INSTR_OFFSETS
	.align		4
.L_29:
        /*0058*/ 	.byte	0x04, 0x28
        /*005a*/ 	.short	(.L_31 - .L_30)


	//   ....[0]....
.L_30:
        /*005c*/ 	.word	0x00000060


	//   ....[1]....
        /*0060*/ 	.word	0x00000070


	//   ....[2]....
        /*0064*/ 	.word	0x00000130


	//   ....[3]....
        /*0068*/ 	.word	0x000002c0


	//   ....[4]....
        /*006c*/ 	.word	0x00001010


	//----- nvinfo : EIATTR_REG_RECONFIG
	.align		4
.L_31:
        /*0070*/ 	.byte	0x01, 0x54
	.zero		2


	//----- nvinfo : EIATTR_SYSCALL_OFFSETS
	.align		4
        /*0074*/ 	.byte	0x04, 0x46
        /*0076*/ 	.short	(.L_33 - .L_32)


	//   ....[0]....
.L_32:
        /*0078*/ 	.word	0x000011e0


	//----- nvinfo : EIATTR_MBARRIER_INSTR_OFFSETS
	.align		4
.L_33:
        /*007c*/ 	.byte	0x04, 0x39
        /*007e*/ 	.short	(.L_35 - .L_34)


	//   ....[0]....
.L_34:
        /*0080*/ 	.word	0x00000230
        /*0084*/ 	.word	0x000000ff
        /*0088*/ 	.word	0x00000000
        /*008c*/ 	.short	0x0100
        /*008e*/ 	.byte	0x08
	.zero		1


	//   ....[1]....
        /*0090*/ 	.word	0x00000240
        /*0094*/ 	.word	0x000000ff
        /*0098*/ 	.word	0x00000020
        /*009c*/ 	.short	0x0100
        /*009e*/ 	.byte	0x08
	.zero		1


	//   ....[2]....
        /*00a0*/ 	.word	0x00000250
        /*00a4*/ 	.word	0x000000ff
        /*00a8*/ 	.word	0x00000008
        /*00ac*/ 	.short	0x0100
        /*00ae*/ 	.byte	0x08
	.zero		1


	//   ....[3]....
        /*00b0*/ 	.word	0x00000260
        /*00b4*/ 	.word	0x000000ff
        /*00b8*/ 	.word	0x00000028
        /*00bc*/ 	.short	0x0100
        /*00be*/ 	.byte	0x08
	.zero		1


	//   ....[4]....
        /*00c0*/ 	.word	0x00000270
        /*00c4*/ 	.word	0x000000ff
        /*00c8*/ 	.word	0x00000010
        /*00cc*/ 	.short	0x0100
        /*00ce*/ 	.byte	0x08
	.zero		1


	//   ....[5]....
        /*00d0*/ 	.word	0x00000280
        /*00d4*/ 	.word	0x000000ff
        /*00d8*/ 	.word	0x00000030
        /*00dc*/ 	.short	0x0100
        /*00de*/ 	.byte	0x08
	.zero		1


	//   ....[6]....
        /*00e0*/ 	.word	0x00000290
        /*00e4*/ 	.word	0x000000ff
        /*00e8*/ 	.word	0x00000018
        /*00ec*/ 	.short	0x0100
        /*00ee*/ 	.byte	0x08
	.zero		1


	//   ....[7]....
        /*00f0*/ 	.word	0x000002a0
        /*00f4*/ 	.word	0x000000ff
        /*00f8*/ 	.word	0x00000038
        /*00fc*/ 	.short	0x0100
        /*00fe*/ 	.byte	0x08
	.zero		1


	//   ....[8]....
        /*0100*/ 	.word	0x00000530
        /*0104*/ 	.word	0x000000ff
        /*0108*/ 	.word	0x00000050
        /*010c*/ 	.short	0x0100
        /*010e*/ 	.byte	0x06
	.zero		1


	//   ....[9]....
        /*0110*/ 	.word	0x000005a0
        /*0114*/ 	.word	0x000000ff
        /*0118*/ 	.word	0x00000058
        /*011c*/ 	.short	0x0100
        /*011e*/ 	.byte	0x06
	.zero		1


	//   ....[10]....
        /*0120*/ 	.word	0x000012a0
        /*0124*/ 	.word	0x00000003
        /*0128*/ 	.word	0x00000000
        /*012c*/ 	.short	0x010a
        /*012e*/ 	.byte	0x3f
	.zero		1


	//   ....[11]....
        /*0130*/ 	.word	0x000012e0
        /*0134*/ 	.word	0x00000003
        /*0138*/ 	.word	0x00000000
        /*013c*/ 	.short	0x010a
        /*013e*/ 	.byte	0x3f
	.zero		1


	//   ....[12]....
        /*0140*/ 	.word	0x00001b70
        /*0144*/ 	.word	0x00000005
        /*0148*/ 	.word	0x00000000
        /*014c*/ 	.short	0x010a
        /*014e*/ 	.byte	0x3f
	.zero		1


	//   ....[13]....
        /*0150*/ 	.word	0x00001bb0
        /*0154*/ 	.word	0x00000005
        /*0158*/ 	.word	0x00000000
        /*015c*/ 	.short	0x010a
        /*015e*/ 	.byte	0x3f
	.zero		1


	//   ....[14]....
        /*0160*/ 	.word	0x000022d0
        /*0164*/ 	.word	0x00000004
        /*0168*/ 	.word	0x00000000
        /*016c*/ 	.short	0x0101
        /*016e*/ 	.byte	0x3f
	.zero		1


	//   ....[15]....
        /*0170*/ 	.word	0x00002490
        /*0174*/ 	.word	0x00000000
        /*0178*/ 	.word	0x00000000
        /*017c*/ 	.short	0x0101
        /*017e*/ 	.byte	0x3f
	.zero		1


	//   ....[16]....
        /*0180*/ 	.word	0x00004720
        /*0184*/ 	.word	0x0000000e
        /*0188*/ 	.word	0x00000020
        /*018c*/ 	.short	0x010a
        /*018e*/ 	.byte	0x3f
	.zero		1


	//   ....[17]....
        /*0190*/ 	.word	0x00004ba0
        /*0194*/ 	.word	0x00000005
        /*0198*/ 	.word	0x00000058
        /*019c*/ 	.short	0x0101
        /*019e*/ 	.byte	0x3f
	.zero		1


	//   ....[18]....
        /*01a0*/ 	.word	0x000052b0
        /*01a4*/ 	.word	0x00000007
        /*01a8*/ 	.word	0x00000000
        /*01ac*/ 	.short	0x010a
        /*01ae*/ 	.byte	0x3f
	.zero		1


	//   ....[19]....
        /*01b0*/ 	.word	0x00005330
        /*01b4*/ 	.word	0x00000008
        /*01b8*/ 	.word	0x00000000
        /*01bc*/ 	.short	0x010a
        /*01be*/ 	.byte	0x3f
	.zero		1


	//   ....[20]....
        /*01c0*/ 	.word	0x000053c0
        /*01c4*/ 	.word	0x0000000b
        /*01c8*/ 	.word	0x00000000
        /*01cc*/ 	.short	0x010a
        /*01ce*/ 	.byte	0x3f
	.zero		1


	//   ....[21]....
        /*01d0*/ 	.word	0x00005450
        /*01d4*/ 	.word	0x00000003
        /*01d8*/ 	.word	0x00000000
        /*01dc*/ 	.short	0x010a
        /*01de*/ 	.byte	0x3f
	.zero		1


	//   ....[22]....
        /*01e0*/ 	.word	0x000054b0
        /*01e4*/ 	.word	0x00000003
        /*01e8*/ 	.word	0x00000000
        /*01ec*/ 	.short	0x010a
        /*01ee*/ 	.byte	0x3f
	.zero		1


	//   ....[23]....
        /*01f0*/ 	.word	0x00005500
        /*01f4*/ 	.word	0x00000005
        /*01f8*/ 	.word	0x00000000
        /*01fc*/ 	.short	0x010a
        /*01fe*/ 	.byte	0x3f
	.zero		1


	//   ....[24]....
        /*0200*/ 	.word	0x000055d0
        /*0204*/ 	.word	0x0000000e
        /*0208*/ 	.word	0x00000020
        /*020c*/ 	.short	0x010a
        /*020e*/ 	.byte	0x3f
	.zero		1


	//   ....[25]....
        /*0210*/ 	.word	0x000056a0
        /*0214*/ 	.word	0x00000007
        /*0218*/ 	.word	0x00000000
        /*021c*/ 	.short	0x010a
        /*021e*/ 	.byte	0x3f
	.zero		1


	//   ....[26]....
        /*0220*/ 	.word	0x000056f0
        /*0224*/ 	.word	0x00000008
        /*0228*/ 	.word	0x00000000
        /*022c*/ 	.short	0x010a
        /*022e*/ 	.byte	0x3f
	.zero		1


	//   ....[27]....
        /*0230*/ 	.word	0x00005740
        /*0234*/ 	.word	0x0000000b
        /*0238*/ 	.word	0x00000000
        /*023c*/ 	.short	0x010a
        /*023e*/ 	.byte	0x3f
	.zero		1


	//----- nvinfo : EIATTR_NUM_MBARRIERS
	.align		4
.L_35:
        /*0240*/ 	.byte	0x03, 0x38
        /*0242*/ 	.short	0x000a


	//----- nvinfo : EIATTR_EXIT_INSTR_OFFSETS
	.align		4
        /*0244*/ 	.byte	0x04, 0x1c
        /*0246*/ 	.short	(.L_37 - .L_36)


	//   ....[0]....
.L_36:
        /*0248*/ 	.word	0x000005f0


	//   ....[1]....
        /*024c*/ 	.word	0x00000ec0


	//   ....[2]....
        /*0250*/ 	.word	0x00003d90


	//   ....[3]....
        /*0254*/ 	.word	0x000043c0


	//   ....[4]....
        /*0258*/ 	.word	0x000054a0


	//----- nvinfo : EIATTR_MAX_THREADS
	.align		4
.L_37:
        /*025c*/ 	.byte	0x04, 0x05
        /*025e*/ 	.short	(.L_39 - .L_38)
.L_38:
        /*0260*/ 	.word	0x00000180
        /*0264*/ 	.word	0x00000001
        /*0268*/ 	.word	0x00000001


	//----- nvinfo : EIATTR_CRS_STACK_SIZE
	.align		4
.L_39:
        /*026c*/ 	.byte	0x04, 0x1e
        /*026e*/ 	.short	(.L_41 - .L_40)
.L_40:
        /*0270*/ 	.word	0x00000000


	//----- nvinfo : EIATTR_CBANK_PARAM_SIZE
	.align		4
.L_41:
        /*0274*/ 	.byte	0x03, 0x19
        /*0276*/ 	.short	0x0470


	//----- nvinfo : EIATTR_PARAM_CBANK
	.align		4
        /*0278*/ 	.byte	0x04, 0x0a
        /*027a*/ 	.short	(.L_43 - .L_42)
	.align		4
.L_42:
        /*027c*/ 	.word	index@(.nv.constant0._ZN7cutlass13device_kernelINS_4gemm6kernel13GemmUniversalIN4cute5tupleIJiiiiEEENS1_10collective13CollectiveMmaINS1_34MainloopSm90TmaGmmaWarpSpecializedILi4ENS5_IJNS4_1CILi1EEESB_SB_EEENS1_35KernelTmaWarpSpecializedCooperativeEEENS5_IJNSA_ILi192EEENSA_ILi16EEENSA_ILi256EEEEEEaNS5_IJlSB_lEEEaSJ_NS4_8TiledMMAINS4_8MMA_AtomIJNS4_4SM904GMMA26MMA_64x16x32_S32S8S8_SS_TNEEEENS4_6LayoutINS5_IJNSA_ILi2EEESB_SB_EEENS5_IJSB_NSA_ILi0EEEST_EEEEENS5_IJNS4_10UnderscoreESW_SW_EEEEENS4_13SM90_TMA_LOADENS4_14ComposedLayoutINS4_7SwizzleILi3ELi4ELi3EEENS4_18smem_ptr_flag_bitsILi8EEENSQ_INS5_IJNSA_ILi8EEENSA_ILi128EEEEEENS5_IJS16_SB_EEEEEEEvNS4_8identityESZ_S1A_vS1B_EENS_8epilogue10collective6detail29Sm90TmaWarpSpecializedAdapterINS1E_15DefaultEpilogueIaSJ_SJ_NS1D_6thread17LinearCombinationIaLi1EiiLNS1I_9ScaleType4KindE0ELNS_15FloatRoundStyleE2EaEENS1_15EpilogueDefaultEEEEEvvEEEEvNT_6ParamsE)
        /*0280*/ 	.short	0x0210
        /*0282*/ 	.short	0x0470


	//----- nvinfo : EIATTR_SW_WAR
	.align		4
.L_43:
        /*0284*/ 	.byte	0x04, 0x36
        /*0286*/ 	.short	(.L_45 - .L_44)
.L_44:
        /*0288*/ 	.word	0x00000008
.L_45:


//--------------------- .nv.callgraph             --------------------------
	.section	.nv.callgraph,"",@"SHT_CUDA_CALLGRAPH"
	.align	4
	.sectionentsize	8
	.align		4
        /*0000*/ 	.word	0x00000000
	.align		4
        /*0004*/ 	.word	0xffffffff
	.align		4
        /*0008*/ 	.word	index@(_ZN7cutlass13device_kernelINS_4gemm6kernel13GemmUniversalIN4cute5tupleIJiiiiEEENS1_10collective13CollectiveMmaINS1_34MainloopSm90TmaGmmaWarpSpecializedILi4ENS5_IJNS4_1CILi1EEESB_SB_EEENS1_35KernelTmaWarpSpecializedCooperativeEEENS5_IJNSA_ILi192EEENSA_ILi16EEENSA_ILi256EEEEEEaNS5_IJlSB_lEEEaSJ_NS4_8TiledMMAINS4_8MMA_AtomIJNS4_4SM904GMMA26MMA_64x16x32_S32S8S8_SS_TNEEEENS4_6LayoutINS5_IJNSA_ILi2EEESB_SB_EEENS5_IJSB_NSA_ILi0EEEST_EEEEENS5_IJNS4_10UnderscoreESW_SW_EEEEENS4_13SM90_TMA_LOADENS4_14ComposedLayoutINS4_7SwizzleILi3ELi4ELi3EEENS4_18smem_ptr_flag_bitsILi8EEENSQ_INS5_IJNSA_ILi8EEENSA_ILi128EEEEEENS5_IJS16_SB_EEEEEEEvNS4_8identityESZ_S1A_vS1B_EENS_8epilogue10collective6detail29Sm90TmaWarpSpecializedAdapterINS1E_15DefaultEpilogueIaSJ_SJ_NS1D_6thread17LinearCombinationIaLi1EiiLNS1I_9ScaleType4KindE0ELNS_15FloatRoundStyleE2EaEENS1_15EpilogueDefaultEEEEEvvEEEEvNT_6ParamsE)
	.align		4
        /*000c*/ 	.word	index@(__assertfail)
	.align		4
        /*0010*/ 	.word	0x00000000
	.align		4
        /*0014*/ 	.word	0xfffffffe
	.align		4
        /*0018*/ 	.word	0x00000000
	.align		4
        /*001c*/ 	.word	0xfffffffd
	.align		4
        /*0020*/ 	.word	0x00000000
	.align		4
        /*0024*/ 	.word	0xfffffffc


//--------------------- .nv.constant4             --------------------------
	.section	.nv.constant4,"a",@progbits
	.align	8
	.align		8
.nv.constant4:
        /*0000*/ 	.dword	__assertfail
	.align		8
        /*0008*/ 	.dword	__unnamed_1
	.align		8
        /*0010*/ 	.dword	_ZN40_INTERNAL_d3aa3c61_4_k_cu_cdeeb2a9_130654cuda3std3__45__cpo5beginE
	.align		8
        /*0018*/ 	.dword	_ZN40_INTERNAL_d3aa3c61_4_k_cu_cdeeb2a9_130654cuda3std3__45__cpo3endE
	.align		8
        /*0020*/ 	.dword	_ZN40_INTERNAL_d3aa3c61_4_k_cu_cdeeb2a9_130654cuda3std3__45__cpo6cbeginE
	.align		8
        /*0028*/ 	.dword	_ZN40_INTERNAL_d3aa3c61_4_k_cu_cdeeb2a9_130654cuda3std3__45__cpo4cendE
	.align		8
        /*0030*/ 	.dword	_ZN40_INTERNAL_d3aa3c61_4_k_cu_cdeeb2a9_130654cuda3std3__442_GLOBAL__N__d3aa3c61_4_k_cu_cdeeb2a9_130656ignoreE
	.align		8
        /*0038*/ 	.dword	_ZN40_INTERNAL_d3aa3c61_4_k_cu_cdeeb2a9_130654cuda3std3__419piecewise_constructE
	.align		8
        /*0040*/ 	.dword	_ZN40_INTERNAL_d3aa3c61_4_k_cu_cdeeb2a9_130654cuda3std3__48in_placeE
	.align		8
        /*0048*/ 	.dword	_ZN40_INTERNAL_d3aa3c61_4_k_cu_cdeeb2a9_130654cuda3std6ranges3__45__cpo4swapE
	.align		8
        /*0050*/ 	.dword	_ZN40_INTERNAL_d3aa3c61_4_k_cu_cdeeb2a9_130654cuda3std6ranges3__45__cpo9iter_moveE
	.align		8
        /*0058*/ 	.dword	_ZN40_INTERNAL_d3aa3c61_4_k_cu_cdeeb2a9_130654cute7productE
	.align		8
        /*0060*/ 	.dword	_ZN40_INTERNAL_d3aa3c61_4_k_cu_cdeeb2a9_130654cute1_E
	.align		8
        /*0068*/ 	.dword	$str$22
	.align		8
        /*0070*/ 	.dword	$str$23


//--------------------- .text._ZN7cutlass13device_kernelINS_4gemm6kernel13GemmUniversalIN4cute5tupleIJiiiiEEENS1_10collective13CollectiveMmaINS1_34MainloopSm90TmaGmmaWarpSpecializedILi4ENS5_IJNS4_1CILi1EEESB_SB_EEENS1_35KernelTmaWarpSpecializedCooperativeEEENS5_IJNSA_ILi192EEENSA_ILi16EEENSA_ILi256EEEEEEaNS5_IJlSB_lEEEaSJ_NS4_8TiledMMAINS4_8MMA_AtomIJNS4_4SM904GMMA26MMA_64x16x32_S32S8S8_SS_TNEEEENS4_6LayoutINS5_IJNSA_ILi2EEESB_SB_EEENS5_IJSB_NSA_ILi0EEEST_EEEEENS5_IJNS4_10UnderscoreESW_SW_EEEEENS4_13SM90_TMA_LOADENS4_14ComposedLayoutINS4_7SwizzleILi3ELi4ELi3EEENS4_18smem_ptr_flag_bitsILi8EEENSQ_INS5_IJNSA_ILi8EEENSA_ILi128EEEEEENS5_IJS16_SB_EEEEEEEvNS4_8identityESZ_S1A_vS1B_EENS_8epilogue10collective6detail29Sm90TmaWarpSpecializedAdapterINS1E_15DefaultEpilogueIaSJ_SJ_NS1D_6thread17LinearCombinationIaLi1EiiLNS1I_9ScaleType4KindE0ELNS_15FloatRoundStyleE2EaEENS1_15EpilogueDefaultEEEEEvvEEEEvNT_6ParamsE --------------------------
	.section	.text._ZN7cutlass13device_kernelINS_4gemm6kernel13GemmUniversalIN4cute5tupleIJiiiiEEENS1_10collective13CollectiveMmaINS1_34MainloopSm90TmaGmmaWarpSpecializedILi4ENS5_IJNS4_1CILi1EEESB_SB_EEENS1_35KernelTmaWarpSpecializedCooperativeEEENS5_IJNSA_ILi192EEENSA_ILi16EEENSA_ILi256EEEEEEaNS5_IJlSB_lEEEaSJ_NS4_8TiledMMAINS4_8MMA_AtomIJNS4_4SM904GMMA26MMA_64x16x32_S32S8S8_SS_TNEEEENS4_6LayoutINS5_IJNSA_ILi2EEESB_SB_EEENS5_IJSB_NSA_ILi0EEEST_EEEEENS5_IJNS4_10UnderscoreESW_SW_EEEEENS4_13SM90_TMA_LOADENS4_14ComposedLayoutINS4_7SwizzleILi3ELi4ELi3EEENS4_18smem_ptr_flag_bitsILi8EEENSQ_INS5_IJNSA_ILi8EEENSA_ILi128EEEEEENS5_IJS16_SB_EEEEEEEvNS4_8identityESZ_S1A_vS1B_EENS_8epilogue10collective6detail29Sm90TmaWarpSpecializedAdapterINS1E_15DefaultEpilogueIaSJ_SJ_NS1D_6thread17LinearCombinationIaLi1EiiLNS1I_9ScaleType4KindE0ELNS_15FloatRoundStyleE2EaEENS1_15EpilogueDefaultEEEEEvvEEEEvNT_6ParamsE,"ax",@progbits
	.align	128
.text._ZN7cutlass13device_kernelINS_4gemm6kernel13GemmUniversalIN4cute5tupleIJiiiiEEENS1_10collective13CollectiveMmaINS1_34MainloopSm90TmaGmmaWarpSpecializedILi4ENS5_IJNS4_1CILi1EEESB_SB_EEENS1_35KernelTmaWarpSpecializedCooperativeEEENS5_IJNSA_ILi192EEENSA_ILi16EEENSA_ILi256EEEEEEaNS5_IJlSB_lEEEaSJ_NS4_8TiledMMAINS4_8MMA_AtomIJNS4_4SM904GMMA26MMA_64x16x32_S32S8S8_SS_TNEEEENS4_6LayoutINS5_IJNSA_ILi2EEESB_SB_EEENS5_IJSB_NSA_ILi0EEEST_EEEEENS5_IJNS4_10UnderscoreESW_SW_EEEEENS4_13SM90_TMA_LOADENS4_14ComposedLayoutINS4_7SwizzleILi3ELi4ELi3EEENS4_18smem_ptr_flag_bitsILi8EEENSQ_INS5_IJNSA_ILi8EEENSA_ILi128EEEEEENS5_IJS16_SB_EEEEEEEvNS4_8identityESZ_S1A_vS1B_EENS_8epilogue10collective6detail29Sm90TmaWarpSpecializedAdapterINS1E_15DefaultEpilogueIaSJ_SJ_NS1D_6thread17LinearCombinationIaLi1EiiLNS1I_9ScaleType4KindE0ELNS_15FloatRoundStyleE2EaEENS1_15EpilogueDefaultEEEEEvvEEEEvNT_6ParamsE:
        .type           _ZN7cutlass13device_kernelINS_4gemm6kernel13GemmUniversalIN4cute5tupleIJiiiiEEENS1_10collective13CollectiveMmaINS1_34MainloopSm90TmaGmmaWarpSpecializedILi4ENS5_IJNS4_1CILi1EEESB_SB_EEENS1_35KernelTmaWarpSpecializedCooperativeEEENS5_IJNSA_ILi192EEENSA_ILi16EEENSA_ILi256EEEEEEaNS5_IJlSB_lEEEaSJ_NS4_8TiledMMAINS4_8MMA_AtomIJNS4_4SM904GMMA26MMA_64x16x32_S32S8S8_SS_TNEEEENS4_6LayoutINS5_IJNSA_ILi2EEESB_SB_EEENS5_IJSB_NSA_ILi0EEEST_EEEEENS5_IJNS4_10UnderscoreESW_SW_EEEEENS4_13SM90_TMA_LOADENS4_14ComposedLayoutINS4_7SwizzleILi3ELi4ELi3EEENS4_18smem_ptr_flag_bitsILi8EEENSQ_INS5_IJNSA_ILi8EEENSA_ILi128EEEEEENS5_IJS16_SB_EEEEEEEvNS4_8identityESZ_S1A_vS1B_EENS_8epilogue10collective6detail29Sm90TmaWarpSpecializedAdapterINS1E_15DefaultEpilogueIaSJ_SJ_NS1D_6thread17LinearCombinationIaLi1EiiLNS1I_9ScaleType4KindE0ELNS_15FloatRoundStyleE2EaEENS1_15EpilogueDefaultEEEEEvvEEEEvNT_6ParamsE,@function
        .size           _ZN7cutlass13device_kernelINS_4gemm6kernel13GemmUniversalIN4cute5tupleIJiiiiEEENS1_10collective13CollectiveMmaINS1_34MainloopSm90TmaGmmaWarpSpecializedILi4ENS5_IJNS4_1CILi1EEESB_SB_EEENS1_35KernelTmaWarpSpecializedCooperativeEEENS5_IJNSA_ILi192EEENSA_ILi16EEENSA_ILi256EEEEEEaNS5_IJlSB_lEEEaSJ_NS4_8TiledMMAINS4_8MMA_AtomIJNS4_4SM904GMMA26MMA_64x16x32_S32S8S8_SS_TNEEEENS4_6LayoutINS5_IJNSA_ILi2EEESB_SB_EEENS5_IJSB_NSA_ILi0EEEST_EEEEENS5_IJNS4_10UnderscoreESW_SW_EEEEENS4_13SM90_TMA_LOADENS4_14ComposedLayoutINS4_7SwizzleILi3ELi4ELi3EEENS4_18smem_ptr_flag_bitsILi8EEENSQ_INS5_IJNSA_ILi8EEENSA_ILi128EEEEEENS5_IJS16_SB_EEEEEEEvNS4_8identityESZ_S1A_vS1B_EENS_8epilogue10collective6detail29Sm90TmaWarpSpecializedAdapterINS1E_15DefaultEpilogueIaSJ_SJ_NS1D_6thread17LinearCombinationIaLi1EiiLNS1I_9ScaleType4KindE0ELNS_15FloatRoundStyleE2EaEENS1_15EpilogueDefaultEEEEEvvEEEEvNT_6ParamsE,(.L_x_102 - _ZN7cutlass13device_kernelINS_4gemm6kernel13GemmUniversalIN4cute5tupleIJiiiiEEENS1_10collective13CollectiveMmaINS1_34MainloopSm90TmaGmmaWarpSpecializedILi4ENS5_IJNS4_1CILi1EEESB_SB_EEENS1_35KernelTmaWarpSpecializedCooperativeEEENS5_IJNSA_ILi192EEENSA_ILi16EEENSA_ILi256EEEEEEaNS5_IJlSB_lEEEaSJ_NS4_8TiledMMAINS4_8MMA_AtomIJNS4_4SM904GMMA26MMA_64x16x32_S32S8S8_SS_TNEEEENS4_6LayoutINS5_IJNSA_ILi2EEESB_SB_EEENS5_IJSB_NSA_ILi0EEEST_EEEEENS5_IJNS4_10UnderscoreESW_SW_EEEEENS4_13SM90_TMA_LOADENS4_14ComposedLayoutINS4_7SwizzleILi3ELi4ELi3EEENS4_18smem_ptr_flag_bitsILi8EEENSQ_INS5_IJNSA_ILi8EEENSA_ILi128EEEEEENS5_IJS16_SB_EEEEEEEvNS4_8identityESZ_S1A_vS1B_EENS_8epilogue10collective6detail29Sm90TmaWarpSpecializedAdapterINS1E_15DefaultEpilogueIaSJ_SJ_NS1D_6thread17LinearCombinationIaLi1EiiLNS1I_9ScaleType4KindE0ELNS_15FloatRoundStyleE2EaEENS1_15EpilogueDefaultEEEEEvvEEEEvNT_6ParamsE)
        .other          _ZN7cutlass13device_kernelINS_4gemm6kernel13GemmUniversalIN4cute5tupleIJiiiiEEENS1_10collective13CollectiveMmaINS1_34MainloopSm90TmaGmmaWarpSpecializedILi4ENS5_IJNS4_1CILi1EEESB_SB_EEENS1_35KernelTmaWarpSpecializedCooperativeEEENS5_IJNSA_ILi192EEENSA_ILi16EEENSA_ILi256EEEEEEaNS5_IJlSB_lEEEaSJ_NS4_8TiledMMAINS4_8MMA_AtomIJNS4_4SM904GMMA26MMA_64x16x32_S32S8S8_SS_TNEEEENS4_6LayoutINS5_IJNSA_ILi2EEESB_SB_EEENS5_IJSB_NSA_ILi0EEEST_EEEEENS5_IJNS4_10UnderscoreESW_SW_EEEEENS4_13SM90_TMA_LOADENS4_14ComposedLayoutINS4_7SwizzleILi3ELi4ELi3EEENS4_18smem_ptr_flag_bitsILi8EEENSQ_INS5_IJNSA_ILi8EEENSA_ILi128EEEEEENS5_IJS16_SB_EEEEEEEvNS4_8identityESZ_S1A_vS1B_EENS_8epilogue10collective6detail29Sm90TmaWarpSpecializedAdapterINS1E_15DefaultEpilogueIaSJ_SJ_NS1D_6thread17LinearCombinationIaLi1EiiLNS1I_9ScaleType4KindE0ELNS_15FloatRoundStyleE2EaEENS1_15EpilogueDefaultEEEEEvvEEEEvNT_6ParamsE,@"STO_CUDA_ENTRY STV_DEFAULT"
_ZN7cutlass13device_kernelINS_4gemm6kernel13GemmUniversalIN4cute5tupleIJiiiiEEENS1_10collective13CollectiveMmaINS1_34MainloopSm90TmaGmmaWarpSpecializedILi4ENS5_IJNS4_1CILi1EEESB_SB_EEENS1_35KernelTmaWarpSpecializedCooperativeEEENS5_IJNSA_ILi192EEENSA_ILi16EEENSA_ILi256EEEEEEaNS5_IJlSB_lEEEaSJ_NS4_8TiledMMAINS4_8MMA_AtomIJNS4_4SM904GMMA26MMA_64x16x32_S32S8S8_SS_TNEEEENS4_6LayoutINS5_IJNSA_ILi2EEESB_SB_EEENS5_IJSB_NSA_ILi0EEEST_EEEEENS5_IJNS4_10UnderscoreESW_SW_EEEEENS4_13SM90_TMA_LOADENS4_14ComposedLayoutINS4_7SwizzleILi3ELi4ELi3EEENS4_18smem_ptr_flag_bitsILi8EEENSQ_INS5_IJNSA_ILi8EEENSA_ILi128EEEEEENS5_IJS16_SB_EEEEEEEvNS4_8identityESZ_S1A_vS1B_EENS_8epilogue10collective6detail29Sm90TmaWarpSpecializedAdapterINS1E_15DefaultEpilogueIaSJ_SJ_NS1D_6thread17LinearCombinationIaLi1EiiLNS1I_9ScaleType4KindE0ELNS_15FloatRoundStyleE2EaEENS1_15EpilogueDefaultEEEEEvvEEEEvNT_6ParamsE:
[----:B------:R-:W0:Y:S01]  /*0000*/  LDC R1, c[0x0][0x28] ;  /* 0x00000a00ff017b82 */ /* 0x000e220000000800 */
[----:B------:R-:W1:Y:S01]  /*0010*/  S2R R18, SR_TID.X ;  /* 0x0000000000127919 */ /* 0x000e620000002100 */
[----:B------:R-:W-:Y:S01]  /*0020*/  ELECT P0, URZ, PT ;  /* 0x00000000003f782f */ /* 0x000fe20003800000 */
[----:B------:R-:W-:Y:S01]  /*0030*/  BSSY B0, `(.L_x_0) ;  /* 0x000000f000007945 */ /* 0x000fe20003800000 */
[--C-:B-1----:R-:W-:Y:S02]  /*0040*/  SHF.R.U32.HI R0, RZ, 0x5, R18.reuse ;  /* 0x00000005ff007819 */ /* 0x102fe40000011612 */
[----:B------:R-:W-:-:S03]  /*0050*/  SHF.R.U32.HI R42, RZ, 0x7, R18 ;  /* 0x00000007ff2a7819 */ /* 0x000fc60000011612 */
[----:B------:R-:W1:Y:S04]  /*0060*/  SHFL.IDX PT, R4, R0, RZ, 0x1f ;  /* 0x00001fff00047589 */ /* 0x000e6800000e0000 */
[----:B------:R2:W3:Y:S01]  /*0070*/  SHFL.IDX PT, R8, R42, RZ, 0x1f ;  /* 0x00001fff2a087589 */ /* 0x0004e200000e0000 */
[----:B-1----:R-:W-:-:S13]  /*0080*/  ISETP.NE.OR P0, PT, R4, RZ, !P0 ;  /* 0x000000ff0400720c */ /* 0x002fda0004705670 */
[----:B0-23--:R-:W-:Y:S05]  /*0090*/  @P0 BRA `(.L_x_1) ;  /* 0x0000000000200947 */ /* 0x00dfea0003800000 */
[----:B------:R-:W-:Y:S02]  /*00a0*/  ULDC.64 UR4, c[0x0][0x198] ;  /* 0x0000660000047ab9 */ /* 0x000fe40000000a00 */
[----:B------:R-:W-:Y:S02]  /*00b0*/  UIADD3 UR6, UP0, UR4, 0xf0, URZ ;  /* 0x000000f004067890 */ /* 0x000fe4000ff1e03f */
[----:B------:R-:W-:Y:S02]  /*00c0*/  UIADD3 UR4, UP1, UR4, 0x1f0, URZ ;  /* 0x000001f004047890 */ /* 0x000fe4000ff3e03f */
[----:B------:R-:W-:Y:S02]  /*00d0*/  UIADD3.X UR7, URZ, UR5, URZ, UP0, !UPT ;  /* 0x000000053f077290 */ /* 0x000fe400087fe43f */
[----:B------:R-:W-:-:S07]  /*00e0*/  UIADD3.X UR5, URZ, UR5, URZ, UP1, !UPT ;  /* 0x000000053f057290 */ /* 0x000fce0008ffe43f */
[----:B------:R0:W-:Y:S02]  /*00f0*/  UTMACCTL.PF [UR6] ;  /* 0x00000000060079b9 */ /* 0x0001e40008040000 */
[----:B------:R0:W-:Y:S02]  /*0100*/  UTMACCTL.PF [UR4] ;  /* 0x00000000040079b9 */ /* 0x0001e40008040000 */
[----:B0-----:R-:W-:Y:S01]  /*0110*/  NOP ;  /* 0x0000000000007918 */ /* 0x001fe20000000000 */
.L_x_1:
[----:B------:R-:W-:Y:S05]  /*0120*/  BSYNC B0 ;  /* 0x0000000000007941 */ /* 0x000fea0003800000 */
.L_x_0:
[----:B------:R-:W0:Y:S02]  /*0130*/  SHFL.IDX PT, R2, R0, RZ, 0x1f ;  /* 0x00001fff00027589 */ /* 0x000e2400000e0000 */
[----:B0-----:R-:W-:-:S13]  /*0140*/  ISETP.NE.AND P0, PT, R2, RZ, PT ;  /* 0x000000ff0200720c */ /* 0x001fda0003f05270 */
[----:B------:R-:W-:Y:S05]  /*0150*/  @P0 BRA `(.L_x_2) ;  /* 0x0000000000580947 */ /* 0x000fea0003800000 */
[----:B------:R-:W0:Y:S01]  /*0160*/  S2UR UR8, SR_CgaCtaId ;  /* 0x00000000000879c3 */ /* 0x000e220000008800 */
[----:B------:R-:W-:Y:S01]  /*0170*/  UMOV UR4, 0x400 ;  /* 0x0000040000047882 */ /* 0x000fe20000000000 */
[----:B------:R-:W-:Y:S01]  /*0180*/  UMOV UR5, 0x1 ;  /* 0x0000000100057882 */ /* 0x000fe20000000000 */
[----:B------:R-:W-:Y:S01]  /*0190*/  UMOV UR6, 0x100 ;  /* 0x0000010000067882 */ /* 0x000fe20000000000 */
[----:B------:R-:W-:Y:S01]  /*01a0*/  ELECT P0, URZ, PT ;  /* 0x00000000003f782f */ /* 0x000fe20003800000 */
[----:B------:R-:W-:-:S04]  /*01b0*/  UIADD3 UR6, -UR6, 0x100000, URZ ;  /* 0x0010000006067890 */ /* 0x000fc8000fffe13f */
[----:B------:R-:W-:Y:S02]  /*01c0*/  USHF.L.U32 UR7, UR6, 0xb, URZ ;  /* 0x0000000b06077899 */ /* 0x000fe4000800063f */
[----:B------:R-:W-:Y:S02]  /*01d0*/  USHF.L.U32 UR6, UR6, 0x1, URZ ;  /* 0x0000000106067899 */ /* 0x000fe4000800063f */
[----:B0-----:R-:W-:Y:S02]  /*01e0*/  ULEA UR8, UR8, UR4, 0x18 ;  /* 0x0000000408087291 */ /* 0x001fe4000f8ec03f */
[----:B------:R-:W-:-:S04]  /*01f0*/  UIADD3 UR4, -UR5, 0x100000, URZ ;  /* 0x0010000005047890 */ /* 0x000fc8000fffe13f */
[----:B------:R-:W-:Y:S02]  /*0200*/  USHF.L.U32 UR5, UR4, 0xb, URZ ;  /* 0x0000000b04057899 */ /* 0x000fe4000800063f */
[----:B------:R-:W-:Y:S01]  /*0210*/  USHF.L.U32 UR4, UR4, 0x1, URZ ;  /* 0x0000000104047899 */ /* 0x000fe2000800063f */
[----:B------:R-:W0:Y:S11]  /*0220*/  FENCE.VIEW.ASYNC.S ;  /* 0x00000000000073c6 */ /* 0x000e360000000000 */
[----:B0-----:R0:W1:Y:S01]  /*0230*/  SYNCS.EXCH.64 URZ, [UR8], UR4 ;  /* 0x00000004083f75b2 */ /* 0x0010620008000100 */
[----:B------:R0:W2:Y:S01]  /*0240*/  SYNCS.EXCH.64 URZ, [UR8+0x20], UR6 ;  /* 0x00002006083f75b2 */ /* 0x0000a20008000100 */
[----:B------:R0:W3:Y:S01]  /*0250*/  SYNCS.EXCH.64 URZ, [UR8+0x8], UR4 ;  /* 0x00000804083f75b2 */ /* 0x0000e20008000100 */
[----:B------:R0:W4:Y:S01]  /*0260*/  SYNCS.EXCH.64 URZ, [UR8+0x28], UR6 ;  /* 0x00002806083f75b2 */ /* 0x0001220008000100 */
[----:B------:R0:W0:Y:S01]  /*0270*/  SYNCS.EXCH.64 URZ, [UR8+0x10], UR4 ;  /* 0x00001004083f75b2 */ /* 0x0000220008000100 */
[----:B------:R0:W0:Y:S01]  /*0280*/  SYNCS.EXCH.64 URZ, [UR8+0x30], UR6 ;  /* 0x00003006083f75b2 */ /* 0x0000220008000100 */
[----:B------:R0:W0:Y:S01]  /*0290*/  SYNCS.EXCH.64 URZ, [UR8+0x18], UR4 ;  /* 0x00001804083f75b2 */ /* 0x0000220008000100 */
[----:B------:R0:W0:Y:S01]  /*02a0*/  SYNCS.EXCH.64 URZ, [UR8+0x38], UR6 ;  /* 0x00003806083f75b2 */ /* 0x0000220008000100 */
[----:B------:R-:W-:Y:S01]  /*02b0*/  NOP ;  /* 0x0000000000007918 */ /* 0x000fe20000000000 */
.L_x_2:
[----:B------:R-:W5:Y:S01]  /*02c0*/  SHFL.IDX PT, R0, R0, RZ, 0x1f ;  /* 0x00001fff00007589 */ /* 0x000f6200000e0000 */
[----:B------:R-:W1:Y:S01]  /*02d0*/  LDC R2, c[0x0][0x65c] ;  /* 0x00019700ff027b82 */ /* 0x000e620000000800 */
[----:B------:R-:W-:Y:S02]  /*02e0*/  ELECT P0, URZ, PT ;  /* 0x00000000003f782f */ /* 0x000fe40003800000 */
[----:B------:R-:W-:Y:S01]  /*02f0*/  SHF.R.S32.HI R5, RZ, 0x1f, R4 ;  /* 0x0000001fff057819 */ /* 0x000fe20000011404 */
[----:B------:R-:W2:Y:S01]  /*0300*/  S2R R3, SR_CTAID.Y ;  /* 0x0000000000037919 */ /* 0x000ea20000002600 */
[----:B0-----:R-:W-:Y:S01]  /*0310*/  UMOV UR4, 0x20 ;  /* 0x0000002000047882 */ /* 0x001fe20000000000 */
[----:B------:R-:W-:Y:S01]  /*0320*/  ISETP.NE.AND P2, PT, R8, RZ, PT ;  /* 0x000000ff0800720c */ /* 0x000fe20003f45270 */
[----:B------:R-:W-:Y:S01]  /*0330*/  IMAD.MOV.U32 R7, RZ, RZ, RZ ;  /* 0x000000ffff077224 */ /* 0x000fe200078e00ff */
[----:B------:R-:W0:Y:S01]  /*0340*/  S2R R6, SR_CTAID.X ;  /* 0x0000000000067919 */ /* 0x000e220000002500 */
[----:B------:R-:W-:Y:S01]  /*0350*/  LEA.HI R5, R5, R4, RZ, 0x2 ;  /* 0x0000000405057211 */ /* 0x000fe200078f10ff */
[----:B------:R-:W-:Y:S01]  /*0360*/  NOP ;  /* 0x0000000000007918 */ /* 0x000fe20000000000 */
[----:B------:R-:W-:-:S02]  /*0370*/  NOP ;  /* 0x0000000000007918 */ /* 0x000fc40000000000 */
[----:B------:R-:W-:Y:S02]  /*0380*/  LOP3.LUT R5, R5, 0xfffffffc, RZ, 0xc0, !PT ;  /* 0xfffffffc05057812 */ /* 0x000fe400078ec0ff */
[----:B-----5:R-:W-:Y:S02]  /*0390*/  ISETP.NE.OR P0, PT, R0, RZ, !P0 ;  /* 0x000000ff0000720c */ /* 0x020fe40004705670 */
[----:B-1----:R-:W-:-:S04]  /*03a0*/  ISETP.NE.AND P3, PT, R2, 0x1, PT ;  /* 0x000000010200780c */ /* 0x002fc80003f65270 */
[----:B------:R-:W-:Y:S01]  /*03b0*/  P2R R0, PR, RZ, 0x8 ;  /* 0x00000008ff007803 */ /* 0x000fe20000000000 */
[----:B------:R-:W-:-:S06]  /*03c0*/  IMAD.IADD R0, R4, 0x1, -R5 ;  /* 0x0000000104007824 */ /* 0x000fcc00078e0a05 */
[----:B------:R-:W-:Y:S01]  /*03d0*/  VOTEU.ALL UP0, P0 ;  /* 0x00000000003f7886 */ /* 0x000fe20000000000 */
[----:B------:R-:W-:Y:S01]  /*03e0*/  VOTEU.ALL UP1, P0 ;  /* 0x00000000003f7886 */ /* 0x000fe20000020000 */
[----:B------:R-:W0:Y:S01]  /*03f0*/  @P3 LDC R17, c[0x0][0x10] ;  /* 0x00000400ff113b82 */ /* 0x000e220000000800 */
[----:B--2---:R-:W-:Y:S02]  /*0400*/  @P3 IMAD.MOV.U32 R4, RZ, RZ, R3 ;  /* 0x000000ffff043224 */ /* 0x004fe400078e0003 */
[----:B------:R-:W-:Y:S01]  /*0410*/  @!UP0 UMOV UR6, 0x400 ;  /* 0x0000040000068882 */ /* 0x000fe20000000000 */
[----:B------:R-:W-:-:S04]  /*0420*/  @!UP0 UIADD3 UR4, -UR4, 0x100000, URZ ;  /* 0x0010000004048890 */ /* 0x000fc8000fffe13f */
[----:B------:R-:W-:Y:S02]  /*0430*/  @!UP0 USHF.L.U32 UR5, UR4, 0xb, URZ ;  /* 0x0000000b04058899 */ /* 0x000fe4000800063f */
[----:B------:R-:W-:Y:S01]  /*0440*/  @!UP0 USHF.L.U32 UR4, UR4, 0x1, URZ ;  /* 0x0000000104048899 */ /* 0x000fe2000800063f */
[----:B------:R-:W-:Y:S02]  /*0450*/  @P3 IMAD.MOV.U32 R5, RZ, RZ, RZ ;  /* 0x000000ffff053224 */ /* 0x000fe400078e00ff */
[----:B------:R-:W-:Y:S01]  /*0460*/  @P3 IMAD.MOV.U32 R11, RZ, RZ, RZ ;  /* 0x000000ffff0b3224 */ /* 0x000fe200078e00ff */
[----:B------:R-:W1:Y:S08]  /*0470*/  @!UP0 S2UR UR7, SR_CgaCtaId ;  /* 0x00000000000789c3 */ /* 0x000e700000008800 */
[----:B------:R-:W2:Y:S01]  /*0480*/  @!P3 LDC R9, c[0x0][0xc] ;  /* 0x00000300ff09bb82 */ /* 0x000ea20000000800 */
[----:B0-----:R-:W-:-:S04]  /*0490*/  @P3 IMAD.WIDE.U32 R16, R6, R17, R4 ;  /* 0x0000001106103225 */ /* 0x001fc800078e0004 */
[----:B------:R-:W-:Y:S01]  /*04a0*/  @P3 IMAD.IADD R17, R17, 0x1, R11 ;  /* 0x0000000111113824 */ /* 0x000fe200078e020b */
[----:B-1----:R-:W-:Y:S01]  /*04b0*/  @!UP0 ULEA UR6, UR7, UR6, 0x18 ;  /* 0x0000000607068291 */ /* 0x002fe2000f8ec03f */
[----:B------:R-:W-:Y:S01]  /*04c0*/  VOTEU.ALL UP0, P0 ;  /* 0x00000000003f7886 */ /* 0x000fe20000000000 */
[----:B------:R-:W-:-:S04]  /*04d0*/  ISETP.NE.AND P0, PT, R0, 0x3, PT ;  /* 0x000000030000780c */ /* 0x000fc80003f05270 */
[----:B------:R-:W-:Y:S01]  /*04e0*/  ISETP.EQ.OR P0, PT, R0, RZ, !P0 ;  /* 0x000000ff0000720c */ /* 0x000fe20004702670 */
[----:B--2---:R-:W-:-:S03]  /*04f0*/  @!P3 IMAD.WIDE.U32 R4, R9, R3, R6 ;  /* 0x000000030904b225 */ /* 0x004fc600078e0006 */
[C---:B------:R-:W-:Y:S01]  /*0500*/  ISETP.EQ.AND P0, PT, R8.reuse, RZ, P0 ;  /* 0x000000ff0800720c */ /* 0x040fe20000702270 */
[----:B------:R-:W-:Y:S01]  /*0510*/  VIADD R8, R8, 0xffffffff ;  /* 0xffffffff08087836 */ /* 0x000fe20000000000 */
[----:B------:R-:W0:Y:S02]  /*0520*/  FENCE.VIEW.ASYNC.S ;  /* 0x00000000000073c6 */ /* 0x000e240000000000 */
[----:B0-----:R0:W3:Y:S01]  /*0530*/  @!UP0 SYNCS.EXCH.64 URZ, [UR6+0x50], UR4 ;  /* 0x00005004063f85b2 */ /* 0x0010e20008000100 */
[----:B------:R-:W-:Y:S01]  /*0540*/  @!P3 IMAD.MOV.U32 R16, RZ, RZ, R4 ;  /* 0x000000ffff10b224 */ /* 0x000fe200078e0004 */
[----:B------:R-:W-:Y:S01]  /*0550*/  SEL R19, RZ, 0x1, !P0 ;  /* 0x00000001ff137807 */ /* 0x000fe20004000000 */
[----:B------:R-:W-:Y:S01]  /*0560*/  @!P3 IMAD.MOV.U32 R17, RZ, RZ, R5 ;  /* 0x000000ffff11b224 */ /* 0x000fe200078e0005 */
[----:B------:R-:W-:Y:S02]  /*0570*/  ISETP.GE.U32.AND P1, PT, R8, 0x2, PT ;  /* 0x000000020800780c */ /* 0x000fe40003f26070 */
[----:B------:R-:W-:-:S02]  /*0580*/  LOP3.LUT R4, R18, 0x7f, RZ, 0xc0, !PT ;  /* 0x0000007f12047812 */ /* 0x000fc400078ec0ff */
[----:B------:R-:W-:Y:S01]  /*0590*/  SEL R19, R19, 0x2, P1 ;  /* 0x0000000213137807 */ /* 0x000fe20000800000 */
[----:B------:R0:W3:Y:S01]  /*05a0*/  @!UP1 SYNCS.EXCH.64 URZ, [UR6+0x58], UR4 ;  /* 0x00005804063f95b2 */ /* 0x0000e20008000100 */
[----:B------:R-:W-:Y:S01]  /*05b0*/  NOP ;  /* 0x0000000000007918 */ /* 0x000fe20000000000 */
[----:B---34-:R-:W-:Y:S06]  /*05c0*/  BAR.SYNC.DEFER_BLOCKING 0x0 ;  /* 0x0000000000007b1d */ /* 0x018fec0000010000 */
[----:B------:R-:W-:Y:S05]  /*05d0*/  @!P2 BRA `(.L_x_3) ;  /* 0x0000003400f0a947 */ /* 0x000fea0003800000 */
[----:B------:R-:W-:-:S13]  /*05e0*/  ISETP.GT.U32.AND P0, PT, R8, 0x1, PT ;  /* 0x000000010800780c */ /* 0x000fda0003f04070 */
[----:B0-----:R-:W-:Y:S05]  /*05f0*/  @P0 EXIT ;  /* 0x000000000000094d */ /* 0x001fea0003800000 */
[----:B------:R-:W-:Y:S01]  /*0600*/  ULDC.64 UR4, c[0x0][0x650] ;  /* 0x0001940000047ab9 */ /* 0x000fe20000000a00 */
[----:B------:R-:W-:Y:S01]  /*0610*/  PRMT R0, RZ, 0x7610, R0 ;  /* 0x00007610ff007816 */ /* 0x000fe20000000000 */
[----:B------:R-:W-:Y:S01]  /*0620*/  IMAD.MOV.U32 R45, RZ, RZ, -0x1 ;  /* 0xffffffffff2d7424 */ /* 0x000fe200078e00ff */
[----:B------:R-:W-:Y:S01]  /*0630*/  ISETP.GE.U32.AND P0, PT, R16, UR4, PT ;  /* 0x0000000410007c0c */ /* 0x000fe2000bf06070 */
[----:B------:R-:W-:Y:S02]  /*0640*/  IMAD.MOV.U32 R46, RZ, RZ, -0x1 ;  /* 0xffffffffff2e7424 */ /* 0x000fe400078e00ff */
[----:B------:R-:W-:Y:S01]  /*0650*/  IMAD.MOV.U32 R51, RZ, RZ, -0x1 ;  /* 0xffffffffff337424 */ /* 0x000fe200078e00ff */
[----:B------:R-:W-:-:S13]  /*0660*/  ISETP.GE.U32.AND.EX P0, PT, R17, UR5, PT, P0 ;  /* 0x0000000511007c0c */ /* 0x000fda000bf06100 */
[----:B------:R-:W-:Y:S05]  /*0670*/  @P0 BRA `(.L_x_4) ;  /* 0x0000000400580947 */ /* 0x000fea0003800000 */
[----:B------:R-:W0:Y:S01]  /*0680*/  LDC.64 R20, c[0x0][0x628] ;  /* 0x00018a00ff147b82 */ /* 0x000e220000000a00 */
[----:B------:R-:W-:Y:S02]  /*0690*/  IMAD.MOV.U32 R8, RZ, RZ, R16 ;  /* 0x000000ffff087224 */ /* 0x000fe400078e0010 */
[----:B------:R-:W-:-:S05]  /*06a0*/  IMAD.MOV.U32 R9, RZ, RZ, R17 ;  /* 0x000000ffff097224 */ /* 0x000fca00078e0011 */
[----:B------:R-:W1:Y:S08]  /*06b0*/  LDC R0, c[0x0][0x630] ;  /* 0x00018c00ff007b82 */ /* 0x000e700000000800 */
[----:B------:R-:W2:Y:S01]  /*06c0*/  LDC.64 R22, c[0x0][0x620] ;  /* 0x00018800ff167b82 */ /* 0x000ea20000000a00 */
[----:B0-----:R-:W-:-:S04]  /*06d0*/  ISETP.NE.U32.AND P0, PT, R20, RZ, PT ;  /* 0x000000ff1400720c */ /* 0x001fc80003f05070 */
[----:B------:R-:W-:-:S13]  /*06e0*/  ISETP.NE.AND.EX P0, PT, R21, RZ, PT, P0 ;  /* 0x000000ff1500720c */ /* 0x000fda0003f05300 */
[----:B-12---:R-:W-:Y:S05]  /*06f0*/  @!P0 BRA `(.L_x_5) ;  /* 0x0000000000288947 */ /* 0x006fea0003800000 */
[----:B------:R-:W0:Y:S02]  /*0700*/  LDC R5, c[0x0][0x634] ;  /* 0x00018d00ff057b82 */ /* 0x000e240000000800 */
[----:B0-----:R-:W-:-:S05]  /*0710*/  IADD3 R5, P0, R16, R5, RZ ;  /* 0x0000000510057210 */ /* 0x001fca0007f1e0ff */
[----:B------:R-:W-:-:S04]  /*0720*/  IMAD.X R15, RZ, RZ, R17, P0 ;  /* 0x000000ffff0f7224 */ /* 0x000fc800000e0611 */
[----:B------:R-:W-:-:S04]  /*0730*/  IMAD.WIDE.U32 R8, R15, R20, RZ ;  /* 0x000000140f087225 */ /* 0x000fc800078e00ff */
[----:B------:R-:W-:-:S04]  /*0740*/  IMAD.WIDE.U32 R10, P0, R5, R21, R8 ;  /* 0x00000015050a7225 */ /* 0x000fc80007800008 */
[----:B------:R-:W-:-:S04]  /*0750*/  IMAD.WIDE.U32 R8, R5, R20, RZ ;  /* 0x0000001405087225 */ /* 0x000fc800078e00ff */
[----:B------:R-:W-:Y:S01]  /*0760*/  IMAD.X R13, RZ, RZ, RZ, P0 ;  /* 0x000000ffff0d7224 */ /* 0x000fe200000e06ff */
[----:B------:R-:W-:Y:S01]  /*0770*/  IADD3 RZ, P0, R9, R10, RZ ;  /* 0x0000000a09ff7210 */ /* 0x000fe20007f1e0ff */
[----:B------:R-:W-:-:S04]  /*0780*/  IMAD.MOV.U32 R12, RZ, RZ, R11 ;  /* 0x000000ffff0c7224 */ /* 0x000fc800078e000b */
[----:B------:R-:W-:-:S08]  /*0790*/  IMAD.WIDE.U32.X R8, R15, R21, R12, P0 ;  /* 0x000000150f087225 */ /* 0x000fd000000e040c */
.L_x_5:
[-CC-:B------:R-:W-:Y:S01]  /*07a0*/  SHF.R.U64 R51, R8, R0.reuse, R9.reuse ;  /* 0x0000000008337219 */ /* 0x180fe20000001209 */
[----:B------:R-:W0:Y:S01]  /*07b0*/  LDC.64 R26, c[0x0][0x640] ;  /* 0x00019000ff1a7b82 */ /* 0x000e220000000a00 */
[----:B------:R-:W-:Y:S01]  /*07c0*/  SHF.R.U32.HI R5, RZ, R0, R9 ;  /* 0x00000000ff057219 */ /* 0x000fe20000011609 */
[----:B------:R-:W-:Y:S01]  /*07d0*/  ULDC UR4, c[0x0][0x150] ;  /* 0x0000540000047ab9 */ /* 0x000fe20000000800 */
[----:B------:R-:W-:Y:S02]  /*07e0*/  IADD3 R7, P0, RZ, -R51, RZ ;  /* 0x80000033ff077210 */ /* 0x000fe40007f1e0ff */
[----:B------:R-:W-:-:S03]  /*07f0*/  I2FP.F32.U32 R0, R6 ;  /* 0x0000000600007245 */ /* 0x000fc60000201000 */
[----:B------:R-:W1:Y:S01]  /*0800*/  LDC R12, c[0x0][0x618] ;  /* 0x00018600ff0c7b82 */ /* 0x000e620000000800 */
[----:B------:R-:W-:Y:S02]  /*0810*/  IMAD.X R11, RZ, RZ, ~R5, P0 ;  /* 0x000000ffff0b7224 */ /* 0x000fe400000e0e05 */
[----:B------:R-:W-:Y:S01]  /*0820*/  FMUL R0, R0, UR4 ;  /* 0x0000000400007c20 */ /* 0x000fe20008400000 */
[----:B------:R-:W-:Y:S01]  /*0830*/  IMAD.WIDE.U32 R8, R7, R22, R16 ;  /* 0x0000001607087225 */ /* 0x000fe200078e0010 */
[----:B------:R-:W-:-:S03]  /*0840*/  ULDC UR4, c[0x0][0x154] ;  /* 0x0000550000047ab9 */ /* 0x000fc60000000800 */
[----:B------:R-:W-:Y:S01]  /*0850*/  IMAD R10, R11, R22, RZ ;  /* 0x000000160b0a7224 */ /* 0x000fe200078e02ff */
[----:B------:R-:W2:Y:S01]  /*0860*/  LDC R5, c[0x0][0x144] ;  /* 0x00005100ff057b82 */ /* 0x000ea20000000800 */
[----:B------:R-:W3:Y:S01]  /*0870*/  F2I.U32.TRUNC.NTZ R0, R0 ;  /* 0x0000000000007305 */ /* 0x000ee2000020f000 */
[----:B------:R-:W-:Y:S02]  /*0880*/  IMAD.MOV.U32 R11, RZ, RZ, -0x1 ;  /* 0xffffffffff0b7424 */ /* 0x000fe400078e00ff */
[----:B------:R-:W-:-:S04]  /*0890*/  IMAD R7, R7, R23, R10 ;  /* 0x0000001707077224 */ /* 0x000fc800078e020a */
[----:B------:R-:W4:Y:S01]  /*08a0*/  LDC R22, c[0x0][0x608] ;  /* 0x00018200ff167b82 */ /* 0x000f220000000800 */
[----:B------:R-:W-:Y:S01]  /*08b0*/  IMAD.IADD R9, R9, 0x1, R7 ;  /* 0x0000000109097824 */ /* 0x000fe200078e0207 */
[----:B0-----:R-:W-:Y:S02]  /*08c0*/  ISETP.NE.U32.AND P0, PT, R26, RZ, PT ;  /* 0x000000ff1a00720c */ /* 0x001fe40003f05070 */
[----:B------:R-:W-:Y:S02]  /*08d0*/  I2FP.F32.U32 R7, R3 ;  /* 0x0000000300077245 */ /* 0x000fe40000201000 */
[----:B------:R-:W-:Y:S02]  /*08e0*/  ISETP.NE.AND.EX P0, PT, R27, RZ, PT, P0 ;  /* 0x000000ff1b00720c */ /* 0x000fe40003f05300 */
[----:B------:R-:W0:Y:S01]  /*08f0*/  LDC R10, c[0x0][0x658] ;  /* 0x00019600ff0a7b82 */ /* 0x000e220000000800 */
[-CC-:B-1----:R-:W-:Y:S01]  /*0900*/  SHF.R.U64 R20, R8, R12.reuse, R9.reuse ;  /* 0x0000000c08147219 */ /* 0x182fe20000001209 */
[----:B---3--:R-:W-:Y:S01]  /*0910*/  IMAD.MOV R8, RZ, RZ, -R0 ;  /* 0x000000ffff087224 */ /* 0x008fe200078e0a00 */
[----:B------:R-:W-:Y:S01]  /*0920*/  SHF.R.U32.HI R9, RZ, R12, R9 ;  /* 0x0000000cff097219 */ /* 0x000fe20000011609 */
[----:B------:R-:W-:-:S04]  /*0930*/  FMUL R7, R7, UR4 ;  /* 0x0000000407077c20 */ /* 0x000fc80008400000 */
[----:B------:R-:W1:Y:S01]  /*0940*/  LDC R14, c[0x0][0x148] ;  /* 0x00005200ff0e7b82 */ /* 0x000e620000000800 */
[----:B--2---:R-:W-:Y:S01]  /*0950*/  IMAD R0, R5, R8, R6 ;  /* 0x0000000805007224 */ /* 0x004fe200078e0206 */
[----:B------:R2:W3:Y:S06]  /*0960*/  F2I.U32.TRUNC.NTZ R13, R7 ;  /* 0x00000007000d7305 */ /* 0x0004ec000020f000 */
[----:B------:R-:W1:Y:S01]  /*0970*/  LDC R24, c[0x0][0x600] ;  /* 0x00018000ff187b82 */ /* 0x000e620000000800 */
[-CC-:B----4-:R-:W-:Y:S02]  /*0980*/  SHF.R.U64 R25, R20, R22.reuse, R9.reuse ;  /* 0x0000001614197219 */ /* 0x190fe40000001209 */
[----:B------:R-:W-:Y:S01]  /*0990*/  SHF.R.U32.HI R5, RZ, R22, R9 ;  /* 0x00000016ff057219 */ /* 0x000fe20000011609 */
[----:B------:R-:W-:-:S04]  /*09a0*/  IMAD.MOV.U32 R9, RZ, RZ, 0x1 ;  /* 0x00000001ff097424 */ /* 0x000fc800078e00ff */
[----:B------:R-:W4:Y:S01]  /*09b0*/  LDC R21, c[0x0][0x648] ;  /* 0x00019200ff157b82 */ /* 0x000f220000000800 */
[-C--:B0-----:R-:W-:Y:S02]  /*09c0*/  SHF.L.U32 R6, R11, R10.reuse, RZ ;  /* 0x0000000a0b067219 */ /* 0x081fe400000006ff */
[-CC-:B------:R-:W-:Y:S02]  /*09d0*/  SHF.R.U64 R22, R25, R10.reuse, R5.reuse ;  /* 0x0000000a19167219 */ /* 0x180fe40000001205 */
[----:B------:R-:W-:Y:S02]  /*09e0*/  SHF.R.U32.HI R15, RZ, R10, R5 ;  /* 0x0000000aff0f7219 */ /* 0x000fe40000011605 */
[----:B------:R-:W-:Y:S01]  /*09f0*/  LOP3.LUT R12, RZ, R6, RZ, 0x33, !PT ;  /* 0x00000006ff0c7212 */ /* 0x000fe200078e33ff */
[----:B------:R-:W0:Y:S01]  /*0a00*/  LDC R23, c[0x0][0x638] ;  /* 0x00018e00ff177b82 */ /* 0x000e220000000800 */
[----:B------:R-:W-:Y:S01]  /*0a10*/  SHF.L.U32 R5, R9, R10, RZ ;  /* 0x0000000a09057219 */ /* 0x000fe200000006ff */
[----:B------:R-:W-:-:S02]  /*0a20*/  IMAD.MOV.U32 R6, RZ, RZ, R22 ;  /* 0x000000ffff067224 */ /* 0x000fc400078e0016 */
[----:B--2---:R-:W-:-:S04]  /*0a30*/  IMAD.MOV.U32 R7, RZ, RZ, R15 ;  /* 0x000000ffff077224 */ /* 0x004fc800078e000f */
[----:B------:R-:W2:Y:S01]  /*0a40*/  LDC R45, c[0x0][0x610] ;  /* 0x00018400ff2d7b82 */ /* 0x000ea20000000800 */
[----:B---3--:R-:W-:Y:S05]  /*0a50*/  @!P0 BRA `(.L_x_6) ;  /* 0x0000000000288947 */ /* 0x008fea0003800000 */
[----:B------:R-:W3:Y:S02]  /*0a60*/  LDC R11, c[0x0][0x64c] ;  /* 0x00019300ff0b7b82 */ /* 0x000ee40000000800 */
[----:B---3--:R-:W-:-:S05]  /*0a70*/  IADD3 R11, P0, R22, R11, RZ ;  /* 0x0000000b160b7210 */ /* 0x008fca0007f1e0ff */
        /* <DEDUP_REMOVED lines=8> */
.L_x_6:
[----:B----4-:R-:W-:Y:S01]  /*0b00*/  SHF.R.U64 R6, R6, R21, R7 ;  /* 0x0000001506067219 */ /* 0x010fe20000001207 */
[----:B-1----:R-:W-:Y:S01]  /*0b10*/  VIADD R7, R24, 0xffffffff ;  /* 0xffffffff18077836 */ /* 0x002fe20000000000 */
[----:B------:R-:W-:Y:S01]  /*0b20*/  LOP3.LUT R12, R25, R12, RZ, 0xc0, !PT ;  /* 0x0000000c190c7212 */ /* 0x000fe200078ec0ff */
[----:B------:R-:W-:Y:S02]  /*0b30*/  IMAD.MOV R13, RZ, RZ, -R13 ;  /* 0x000000ffff0d7224 */ /* 0x000fe400078e0a0d */
[----:B------:R-:W-:Y:S02]  /*0b40*/  IMAD.MOV R8, RZ, RZ, -R6 ;  /* 0x000000ffff087224 */ /* 0x000fe400078e0a06 */
[----:B------:R-:W-:Y:S01]  /*0b50*/  IMAD R5, R5, R6, R12 ;  /* 0x0000000605057224 */ /* 0x000fe200078e020c */
[----:B------:R-:W-:Y:S01]  /*0b60*/  LOP3.LUT R6, R20, R7, RZ, 0xc0, !PT ;  /* 0x0000000714067212 */ /* 0x000fe200078ec0ff */
[----:B------:R-:W-:Y:S02]  /*0b70*/  @P3 IMAD R0, R14, R13, R3 ;  /* 0x0000000d0e003224 */ /* 0x000fe400078e0203 */
[----:B0-----:R-:W-:-:S02]  /*0b80*/  IMAD R3, R8, R23, R22 ;  /* 0x0000001708037224 */ /* 0x001fc400078e0216 */
[----:B--2---:R-:W-:Y:S02]  /*0b90*/  IMAD R45, R5, R45, R0 ;  /* 0x0000002d052d7224 */ /* 0x004fe400078e0200 */
[----:B------:R-:W-:Y:S02]  /*0ba0*/  IMAD R6, R3, R24, R6 ;  /* 0x0000001803067224 */ /* 0x000fe400078e0206 */
[----:B------:R-:W-:-:S03]  /*0bb0*/  IMAD.MOV.U32 R0, RZ, RZ, 0x1 ;  /* 0x00000001ff007424 */ /* 0x000fc600078e00ff */
[----:B------:R-:W-:Y:S02]  /*0bc0*/  SEL R46, R6, R45, !P3 ;  /* 0x0000002d062e7207 */ /* 0x000fe40005800000 */
[----:B------:R-:W-:-:S07]  /*0bd0*/  SEL R45, R45, R6, !P3 ;  /* 0x000000062d2d7207 */ /* 0x000fce0005800000 */
.L_x_4:
[----:B------:R-:W-:-:S08]  /*0be0*/  NOP ;  /* 0x0000000000007918 */ /* 0x000fd00000000000 */
[----:B------:R-:W0:Y:S02]  /*0bf0*/  USETMAXREG.TRY_ALLOC.CTAPOOL UP0, 0xe8 ;  /* 0x000000e8000079c8 */ /* 0x000e240008000600 */
[----:B0-----:R-:W-:-:S13]  /*0c00*/  PLOP3.LUT P0, PT, PT, PT, UP0, 0x80, 0x0 ;  /* 0x000000000000781c */ /* 0x001fda0003f0f008 */
[----:B------:R-:W-:Y:S05]  /*0c10*/  @!P0 BRA `(.L_x_4) ;  /* 0xfffffffc00f08947 */ /* 0x000fea000383ffff */
[----:B------:R-:W-:Y:S01]  /*0c20*/  ULDC.64 UR4, c[0x0][0x598] ;  /* 0x0001660000047ab9 */ /* 0x000fe20000000a00 */
[----:B------:R-:W-:Y:S01]  /*0c30*/  ULDC.64 UR36, c[0x0][0x208] ;  /* 0x0000820000247ab9 */ /* 0x000fe20000000a00 */
[----:B------:R-:W-:-:S04]  /*0c40*/  ISETP.NE.U32.AND P0, PT, RZ, UR4, PT ;  /* 0x00000004ff007c0c */ /* 0x000fc8000bf05070 */
[----:B------:R-:W-:-:S13]  /*0c50*/  ISETP.NE.AND.EX P0, PT, RZ, UR5, PT, P0 ;  /* 0x00000005ff007c0c */ /* 0x000fda000bf05300 */
[----:B------:R-:W-:Y:S05]  /*0c60*/  @!P0 BRA `(.L_x_7) ;  /* 0x00000000001c8947 */ /* 0x000fea0003800000 */
[----:B------:R-:W0:Y:S02]  /*0c70*/  LDC.64 R6, c[0x0][0x598] ;  /* 0x00016600ff067b82 */ /* 0x000e240000000a00 */
[----:B0-----:R-:W2:Y:S02]  /*0c80*/  LDG.E.64 R6, desc[UR36][R6.64] ;  /* 0x0000002406067981 */ /* 0x001ea4000c1e1b00 */
[----:B--2---:R-:W-:-:S04]  /*0c90*/  ISETP.NE.U32.AND P0, PT, R6, RZ, PT ;  /* 0x000000ff0600720c */ /* 0x004fc80003f05070 */
[----:B------:R-:W-:-:S13]  /*0ca0*/  ISETP.NE.AND.EX P0, PT, R7, RZ, PT, P0 ;  /* 0x000000ff0700720c */ /* 0x000fda0003f05300 */
[----:B------:R-:W-:Y:S05]  /*0cb0*/  @!P0 BRA `(.L_x_7) ;  /* 0x0000000000088947 */ /* 0x000fea0003800000 */
[----:B------:R0:W5:Y:S01]  /*0cc0*/  LD.E R40, desc[UR36][R6.64] ;  /* 0x0000002406287980 */ /* 0x000162000c101900 */
[----:B------:R-:W-:Y:S05]  /*0cd0*/  BRA `(.L_x_8) ;  /* 0x0000000000247947 */ /* 0x000fea0003800000 */
.L_x_7:
[----:B------:R-:W-:Y:S02]  /*0ce0*/  ULDC.64 UR4, c[0x0][0x588] ;  /* 0x0001620000047ab9 */ /* 0x000fe40000000a00 */
[----:B------:R-:W-:-:S04]  /*0cf0*/  ISETP.NE.U32.AND P0, PT, RZ, UR4, PT ;  /* 0x00000004ff007c0c */ /* 0x000fc8000bf05070 */
[----:B------:R-:W-:-:S13]  /*0d00*/  ISETP.NE.AND.EX P0, PT, RZ, UR5, PT, P0 ;  /* 0x00000005ff007c0c */ /* 0x000fda000bf05300 */
[----:B------:R-:W-:Y:S05]  /*0d10*/  @!P0 BRA `(.L_x_9) ;  /* 0x00000000000c8947 */ /* 0x000fea0003800000 */
[----:B------:R-:W0:Y:S02]  /*0d20*/  LDC.64 R40, c[0x0][0x588] ;  /* 0x00016200ff287b82 */ /* 0x000e240000000a00 */
[----:B0-----:R1:W5:Y:S01]  /*0d30*/  LDG.E R40, desc[UR36][R40.64] ;  /* 0x0000002428287981 */ /* 0x001362000c1e1900 */
[----:B------:R-:W-:Y:S05]  /*0d40*/  BRA `(.L_x_8) ;  /* 0x0000000000087947 */ /* 0x000fea0003800000 */
.L_x_9:
[----:B------:R-:W-:Y:S02]  /*0d50*/  ULDC UR4, c[0x0][0x580] ;  /* 0x0001600000047ab9 */ /* 0x000fe40000000800 */
[----:B------:R-:W-:-:S07]  /*0d60*/  IMAD.U32 R40, RZ, RZ, UR4 ;  /* 0x00000004ff287e24 */ /* 0x000fce000f8e00ff */
.L_x_8:
[----:B------:R-:W-:Y:S02]  /*0d70*/  ULDC.64 UR4, c[0x0][0x5a0] ;  /* 0x0001680000047ab9 */ /* 0x000fe40000000a00 */
[----:B------:R-:W-:-:S04]  /*0d80*/  ISETP.NE.U32.AND P0, PT, RZ, UR4, PT ;  /* 0x00000004ff007c0c */ /* 0x000fc8000bf05070 */
[----:B------:R-:W-:-:S13]  /*0d90*/  ISETP.NE.AND.EX P0, PT, RZ, UR5, PT, P0 ;  /* 0x00000005ff007c0c */ /* 0x000fda000bf05300 */
[----:B------:R-:W-:Y:S05]  /*0da0*/  @!P0 BRA `(.L_x_10) ;  /* 0x00000000001c8947 */ /* 0x000fea0003800000 */
[----:B0-----:R-:W0:Y:S02]  /*0db0*/  LDC.64 R6, c[0x0][0x5a0] ;  /* 0x00016800ff067b82 */ /* 0x001e240000000a00 */
[----:B0-----:R-:W2:Y:S02]  /*0dc0*/  LDG.E.64 R6, desc[UR36][R6.64] ;  /* 0x0000002406067981 */ /* 0x001ea4000c1e1b00 */
[----:B--2---:R-:W-:-:S04]  /*0dd0*/  ISETP.NE.U32.AND P0, PT, R6, RZ, PT ;  /* 0x000000ff0600720c */ /* 0x004fc80003f05070 */
[----:B------:R-:W-:-:S13]  /*0de0*/  ISETP.NE.AND.EX P0, PT, R7, RZ, PT, P0 ;  /* 0x000000ff0700720c */ /* 0x000fda0003f05300 */
[----:B------:R-:W-:Y:S05]  /*0df0*/  @!P0 BRA `(.L_x_10) ;  /* 0x0000000000088947 */ /* 0x000fea0003800000 */
[----:B-1----:R0:W5:Y:S01]  /*0e00*/  LD.E R41, desc[UR36][R6.64] ;  /* 0x0000002406297980 */ /* 0x002162000c101900 */
[----:B------:R-:W-:Y:S05]  /*0e10*/  BRA `(.L_x_11) ;  /* 0x0000000000247947 */ /* 0x000fea0003800000 */
.L_x_10:
[----:B------:R-:W-:Y:S02]  /*0e20*/  ULDC.64 UR4, c[0x0][0x590] ;  /* 0x0001640000047ab9 */ /* 0x000fe40000000a00 */
[----:B------:R-:W-:-:S04]  /*0e30*/  ISETP.NE.U32.AND P0, PT, RZ, UR4, PT ;  /* 0x00000004ff007c0c */ /* 0x000fc8000bf05070 */
[----:B------:R-:W-:-:S13]  /*0e40*/  ISETP.NE.AND.EX P0, PT, RZ, UR5, PT, P0 ;  /* 0x00000005ff007c0c */ /* 0x000fda000bf05300 */
[----:B------:R-:W-:Y:S05]  /*0e50*/  @!P0 BRA `(.L_x_12) ;  /* 0x00000000000c8947 */ /* 0x000fea0003800000 */
[----:B0-----:R-:W1:Y:S02]  /*0e60*/  LDC.64 R6, c[0x0][0x590] ;  /* 0x00016400ff067b82 */ /* 0x001e640000000a00 */
[----:B-1----:R1:W5:Y:S01]  /*0e70*/  LDG.E R41, desc[UR36][R6.64] ;  /* 0x0000002406297981 */ /* 0x002362000c1e1900 */
[----:B------:R-:W-:Y:S05]  /*0e80*/  BRA `(.L_x_11) ;  /* 0x0000000000087947 */ /* 0x000fea0003800000 */
.L_x_12:
[----:B------:R-:W-:Y:S02]  /*0e90*/  ULDC UR4, c[0x0][0x584] ;  /* 0x0001610000047ab9 */ /* 0x000fe40000000800 */
[----:B-1----:R-:W-:-:S07]  /*0ea0*/  IMAD.U32 R41, RZ, RZ, UR4 ;  /* 0x00000004ff297e24 */ /* 0x002fce000f8e00ff */
.L_x_11:
[----:B------:R-:W-:-:S13]  /*0eb0*/  LOP3.LUT P0, RZ, R0, 0xff, RZ, 0xc0, !PT ;  /* 0x000000ff00ff7812 */ /* 0x000fda000780c0ff */
[----:B------:R-:W-:Y:S05]  /*0ec0*/  @!P0 EXIT ;  /* 0x000000000000894d */ /* 0x000fea0003800000 */
[----:B------:R-:W-:Y:S01]  /*0ed0*/  LOP3.LUT R42, R42, 0x1, RZ, 0xc0, !PT ;  /* 0x000000012a2a7812 */ /* 0x000fe200078ec0ff */
[----:B------:R-:W-:Y:S01]  /*0ee0*/  ULDC UR4, c[0x0][0x28c] ;  /* 0x0000a30000047ab9 */ /* 0x000fe20000000800 */
[----:B------:R-:W-:Y:S01]  /*0ef0*/  SHF.R.U32.HI R43, RZ, 0x2, R18 ;  /* 0x00000002ff2b7819 */ /* 0x000fe20000011612 */
[----:B------:R-:W-:Y:S01]  /*0f00*/  UIADD3 UR4, UR4, 0xff, URZ ;  /* 0x000000ff04047890 */ /* 0x000fe2000fffe03f */
[----:B------:R-:W-:Y:S01]  /*0f10*/  SHF.R.U32.HI R4, RZ, 0x1, R4 ;  /* 0x00000001ff047819 */ /* 0x000fe20000011604 */
[----:B------:R-:W-:Y:S01]  /*0f20*/  IMAD.SHL.U32 R0, R42, 0x40, RZ ;  /* 0x000000402a007824 */ /* 0x000fe200078e00ff */
[----:B------:R-:W-:Y:S01]  /*0f30*/  LOP3.LUT R43, R43, 0x7, RZ, 0xc0, !PT ;  /* 0x000000072b2b7812 */ /* 0x000fe200078ec0ff */
[----:B------:R-:W-:Y:S01]  /*0f40*/  USHF.R.S32.HI UR5, URZ, 0x1f, UR4 ;  /* 0x0000001f3f057899 */ /* 0x000fe20008011404 */
[----:B------:R-:W-:Y:S01]  /*0f50*/  LOP3.LUT R55, R19, 0x1, RZ, 0xfc, !PT ;  /* 0x0000000113377812 */ /* 0x000fe200078efcff */
[----:B------:R-:W-:Y:S01]  /*0f60*/  UMOV UR38, URZ ;  /* 0x0000003f00267c82 */ /* 0x000fe20008000000 */
[----:B------:R-:W-:Y:S01]  /*0f70*/  LOP3.LUT R23, R0, 0x40, R43, 0xe2, !PT ;  /* 0x0000004000177812 */ /* 0x000fe200078ee22b */
[----:B------:R-:W-:Y:S01]  /*0f80*/  ULEA.HI UR5, UR5, UR4, URZ, 0x8 ;  /* 0x0000000405057291 */ /* 0x000fe2000f8f403f */
[----:B------:R-:W-:-:S02]  /*0f90*/  UMOV UR39, URZ ;  /* 0x0000003f00277c82 */ /* 0x000fc40008000000 */
[----:B------:R-:W-:Y:S01]  /*0fa0*/  LOP3.LUT R22, R23, 0x30, R4, 0xf8, !PT ;  /* 0x0000003017167812 */ /* 0x000fe200078ef804 */
[----:B------:R-:W-:Y:S01]  /*0fb0*/  IMAD.MOV.U32 R23, RZ, RZ, RZ ;  /* 0x000000ffff177224 */ /* 0x000fe200078e00ff */
[----:B------:R-:W-:-:S12]  /*0fc0*/  USHF.R.S32.HI UR40, URZ, 0x8, UR5 ;  /* 0x000000083f287899 */ /* 0x000fd80008011405 */
.L_x_66:
[----:B------:R-:W-:Y:S01]  /*0fd0*/  LOP3.LUT R0, R18, 0x80, RZ, 0xc0, !PT ;  /* 0x0000008012007812 */ /* 0x000fe200078ec0ff */
[----:B------:R-:W2:Y:S01]  /*0fe0*/  S2UR UR7, SR_CgaCtaId ;  /* 0x00000000000779c3 */ /* 0x000ea20000008800 */
[----:B------:R-:W-:Y:S02]  /*0ff0*/  UMOV UR6, 0x400 ;  /* 0x0000040000067882 */ /* 0x000fe40000000000 */
[----:B------:R-:W-:-:S06]  /*1000*/  SHF.R.U32.HI R0, RZ, 0x7, R0 ;  /* 0x00000007ff007819 */ /* 0x000fcc0000011600 */
[----:B------:R-:W3:Y:S01]  /*1010*/  SHFL.IDX PT, R0, R0, RZ, 0x1f ;  /* 0x00001fff00007589 */ /* 0x000ee200000e0000 */
[----:B--2---:R-:W-:Y:S01]  /*1020*/  ULEA UR6, UR7, UR6, 0x18 ;  /* 0x0000000607067291 */ /* 0x004fe2000f8ec03f */
[----:B---3--:R-:W-:-:S13]  /*1030*/  R2UR UR4, R0 ;  /* 0x00000000000472ca */ /* 0x008fda00000e0000 */
[----:B------:R-:W-:-:S04]  /*1040*/  ULEA.HI UR5, UR4, UR4, URZ, 0x1 ;  /* 0x0000000404057291 */ /* 0x000fc8000f8f083f */
[----:B------:R-:W-:-:S04]  /*1050*/  ULOP3.LUT UR5, UR5, 0x7fffe, URZ, 0xc0, !UPT ;  /* 0x0007fffe05057892 */ /* 0x000fc8000f8ec03f */
[----:B------:R-:W-:-:S03]  /*1060*/  UIADD3 UR5, UR4, -UR5, URZ ;  /* 0x8000000504057290 */ /* 0x000fc6000fffe03f */
[----:B------:R-:W-:Y:S01]  /*1070*/  ULDC UR4, c[0x0][0x28c] ;  /* 0x0000a30000047ab9 */ /* 0x000fe20000000800 */
[----:B------:R-:W-:Y:S01]  /*1080*/  ULEA UR5, UR5, UR6, 0xd ;  /* 0x0000000605057291 */ /* 0x000fe2000f8e683f */
[----:B------:R-:W-:-:S03]  /*1090*/  ISETP.LT.AND P0, PT, RZ, UR4, PT ;  /* 0x00000004ff007c0c */ /* 0x000fc6000bf01270 */
[----:B------:R-:W-:-:S04]  /*10a0*/  UIADD3 UR5, UR5, 0x100, URZ ;  /* 0x0000010005057890 */ /* 0x000fc8000fffe03f */
[----:B------:R-:W-:-:S04]  /*10b0*/  USHF.R.U32.HI UR5, URZ, 0x4, UR5 ;  /* 0x000000043f057899 */ /* 0x000fc80008011605 */
[----:B------:R-:W-:-:S04]  /*10c0*/  ULOP3.LUT UR5, UR5, 0x3fff, URZ, 0xc0, !UPT ;  /* 0x00003fff05057892 */ /* 0x000fc8000f8ec03f */
[----:B------:R-:W-:Y:S01]  /*10d0*/  ULOP3.LUT UR41, UR5, 0x10000, URZ, 0xfc, !UPT ;  /* 0x0001000005297892 */ /* 0x000fe2000f8efc3f */
[----:B0-----:R-:W-:Y:S11]  /*10e0*/  @P0 BRA `(.L_x_13) ;  /* 0x0000000000400947 */ /* 0x001ff60003800000 */
[----:B------:R-:W-:Y:S01]  /*10f0*/  MOV R0, 0x0 ;  /* 0x0000000000007802 */ /* 0x000fe20000000f00 */
[----:B------:R-:W-:Y:S01]  /*1100*/  ULDC.64 UR4, c[0x4][0x68] ;  /* 0x01001a0000047ab9 */ /* 0x000fe20000000a00 */
[----:B------:R-:W-:Y:S01]  /*1110*/  ULDC.64 UR6, c[0x4][0x8] ;  /* 0x0100020000067ab9 */ /* 0x000fe20000000a00 */
[----:B------:R-:W-:Y:S01]  /*1120*/  IMAD.U32 R4, RZ, RZ, UR4 ;  /* 0x00000004ff047e24 */ /* 0x000fe2000f8e00ff */
[----:B------:R2:W3:Y:S01]  /*1130*/  LDC.64 R14, c[0x4][R0] ;  /* 0x01000000000e7b82 */ /* 0x0004e20000000a00 */
[----:B------:R-:W-:Y:S01]  /*1140*/  IMAD.U32 R5, RZ, RZ, UR5 ;  /* 0x00000005ff057e24 */ /* 0x000fe2000f8e00ff */
[----:B------:R-:W-:Y:S01]  /*1150*/  ULDC.64 UR4, c[0x4][0x70] ;  /* 0x01001c0000047ab9 */ /* 0x000fe20000000a00 */
[----:B------:R-:W-:Y:S02]  /*1160*/  IMAD.U32 R10, RZ, RZ, UR6 ;  /* 0x00000006ff0a7e24 */ /* 0x000fe4000f8e00ff */
[----:B01----:R-:W-:Y:S02]  /*1170*/  IMAD.U32 R6, RZ, RZ, UR4 ;  /* 0x00000004ff067e24 */ /* 0x003fe4000f8e00ff */
[----:B------:R-:W-:-:S02]  /*1180*/  IMAD.U32 R7, RZ, RZ, UR5 ;  /* 0x00000005ff077e24 */ /* 0x000fc4000f8e00ff */
[----:B------:R-:W-:Y:S02]  /*1190*/  IMAD.U32 R11, RZ, RZ, UR7 ;  /* 0x00000007ff0b7e24 */ /* 0x000fe4000f8e00ff */
[----:B------:R-:W-:Y:S02]  /*11a0*/  IMAD.MOV.U32 R8, RZ, RZ, 0x1e1 ;  /* 0x000001e1ff087424 */ /* 0x000fe400078e00ff */
[----:B------:R-:W-:Y:S02]  /*11b0*/  IMAD.MOV.U32 R12, RZ, RZ, 0x1 ;  /* 0x00000001ff0c7424 */ /* 0x000fe400078e00ff */
[----:B--2---:R-:W-:-:S07]  /*11c0*/  IMAD.MOV.U32 R13, RZ, RZ, RZ ;  /* 0x000000ffff0d7224 */ /* 0x004fce00078e00ff */
[----:B------:R-:W-:-:S07]  /*11d0*/  LEPC R20, `(.L_x_13) ;  /* 0x000000001014794e */ /* 0x000fce0000000000 */
[----:B---3-5:R-:W-:Y:S05]  /*11e0*/  CALL.ABS.NOINC R14 ;  /* 0x000000000e007343 */ /* 0x028fea0003c00000 */
.L_x_13:
[----:B------:R-:W-:-:S13]  /*11f0*/  ISETP.NE.AND P0, PT, R55, 0x3, PT ;  /* 0x000000033700780c */ /* 0x000fda0003f05270 */
[----:B------:R-:W-:Y:S05]  /*1200*/  @!P0 BRA `(.L_x_14) ;  /* 0x0000000000048947 */ /* 0x000fea0003800000 */
[----:B------:R-:W-:Y:S01]  /*1210*/  BPT.TRAP 0x1 ;  /* 0x000000040000795c */ /* 0x000fe20000300000 */
.L_x_14:
[----:B------:R-:W2:Y:S01]  /*1220*/  S2UR UR5, SR_CgaCtaId ;  /* 0x00000000000579c3 */ /* 0x000ea20000008800 */
[----:B------:R-:W-:Y:S01]  /*1230*/  UMOV UR4, 0x400 ;  /* 0x0000040000047882 */ /* 0x000fe20000000000 */
[----:B------:R-:W-:Y:S02]  /*1240*/  IMAD.U32 R0, RZ, RZ, UR38 ;  /* 0x00000026ff007e24 */ /* 0x000fe4000f8e00ff */
[----:B------:R-:W-:-:S03]  /*1250*/  IMAD.U32 R3, RZ, RZ, UR39 ;  /* 0x00000027ff037e24 */ /* 0x000fc6000f8e00ff */
[----:B------:R-:W-:Y:S01]  /*1260*/  SHF.L.U32 R0, R0, 0x1f, RZ ;  /* 0x0000001f00007819 */ /* 0x000fe200000006ff */
[----:B--2---:R-:W-:-:S06]  /*1270*/  ULEA UR4, UR5, UR4, 0x18 ;  /* 0x0000000405047291 */ /* 0x004fcc000f8ec03f */
[----:B01----:R-:W-:-:S04]  /*1280*/  IMAD.U32 R6, RZ, RZ, UR4 ;  /* 0x00000004ff067e24 */ /* 0x003fc8000f8e00ff */
[----:B------:R-:W-:-:S04]  /*1290*/  IMAD R3, R3, 0x8, R6 ;  /* 0x0000000803037824 */ /* 0x000fc800078e0206 */
[----:B------:R0:W1:Y:S01]  /*12a0*/  SYNCS.PHASECHK.TRANS64.TRYWAIT P1, [R3+URZ], R0 ;  /* 0x00000000030075a7 */ /* 0x000062000802017f */
[----:B------:R-:W-:Y:S05]  /*12b0*/  @!P0 BRA `(.L_x_15) ;  /* 0x0000000000048947 */ /* 0x000fea0003800000 */
[----:B------:R-:W-:Y:S01]  /*12c0*/  BPT.TRAP 0x1 ;  /* 0x000000040000795c */ /* 0x000fe20000300000 */
.L_x_15:
[----:B-1----:R-:W-:Y:S05]  /*12d0*/  @P1 BRA `(.L_x_16) ;  /* 0x0000000000081947 */ /* 0x002fea0003800000 */
[----:B------:R-:W1:Y:S02]  /*12e0*/  SYNCS.PHASECHK.TRANS64.TRYWAIT P1, [R3+URZ], R0 ;  /* 0x00000000030075a7 */ /* 0x000e64000802017f */
[----:B-1----:R-:W-:Y:S05]  /*12f0*/  @!P1 BRA `(.L_x_17) ;  /* 0x00000040006c9947 */ /* 0x002fea0003800000 */
.L_x_16:
[----:B------:R-:W-:-:S04]  /*1300*/  UISETP.LT.AND UP0, UPT, UR40, 0x1, UPT ;  /* 0x000000012800788c */ /* 0x000fc8000bf01270 */
[----:B------:R-:W-:-:S06]  /*1310*/  USEL UR4, UR40, 0x1, UP0 ;  /* 0x0000000128047887 */ /* 0x000fcc0008000000 */
[----:B01----:R-:W-:Y:S01]  /*1320*/  IMAD.U32 R0, RZ, RZ, UR4 ;  /* 0x00000004ff007e24 */ /* 0x003fe2000f8e00ff */
[----:B------:R-:W-:Y:S05]  /*1330*/  WARPSYNC.ALL ;  /* 0x0000000000007948 */ /* 0x000fea0003800000 */
[----:B------:R-:W-:-:S04]  /*1340*/  IADD3 R0, -R0, UR40, RZ ;  /* 0x0000002800007c10 */ /* 0x000fc8000fffe1ff */
[----:B------:R-:W-:Y:S02]  /*1350*/  ISETP.GE.AND P1, PT, R0, 0x1, PT ;  /* 0x000000010000780c */ /* 0x000fe40003f26270 */
[----:B------:R-:W-:Y:S01]  /*1360*/  R2UR UR4, R6 ;  /* 0x00000000060472ca */ /* 0x000fe200000e0000 */
[----:B------:R-:W-:Y:S01]  /*1370*/  UIMAD UR8, UR39, 0xc00, UR41 ;  /* 0x00000c00270878a4 */ /* 0x000fe2000f8e0229 */
[----:B------:R-:W-:Y:S01]  /*1380*/  WARPGROUP.ARRIVE ;  /* 0x00000000000079c5 */ /* 0x000fe20000000000 */
[----:B------:R-:W-:Y:S01]  /*1390*/  UMOV UR9, 0x40000040 ;  /* 0x4000004000097882 */ /* 0x000fe20000000000 */
[----:B------:R-:W-:Y:S01]  /*13a0*/  UMOV UR11, 0x40000040 ;  /* 0x40000040000b7882 */ /* 0x000fe20000000000 */
[----:B------:R-:W-:Y:S01]  /*13b0*/  UIADD3 UR12, UR8, 0x400, URZ ;  /* 0x00000400080c7890 */ /* 0x000fe2000fffe03f */
[----:B------:R-:W-:Y:S01]  /*13c0*/  UMOV UR15, UR11 ;  /* 0x0000000b000f7c82 */ /* 0x000fe20008000000 */
[----:B------:R-:W-:Y:S01]  /*13d0*/  UMOV UR13, 0x40000040 ;  /* 0x40000040000d7882 */ /* 0x000fe20000000000 */
[----:B------:R-:W-:-:S05]  /*13e0*/  UIADD3 UR5, UR8, 0x402, URZ ;  /* 0x0000040208057890 */ /* 0x000fca000fffe03f */
[----:B------:R-:W-:-:S04]  /*13f0*/  UIADD3 UR4, UR4, 0x30100, URZ ;  /* 0x0003010004047890 */ /* 0x000fc8000fffe03f */
[----:B------:R-:W-:-:S04]  /*1400*/  USHF.R.U32.HI UR4, URZ, 0x4, UR4 ;  /* 0x000000043f047899 */ /* 0x000fc80008011604 */
[----:B------:R-:W-:-:S04]  /*1410*/  ULOP3.LUT UR4, UR4, 0x3fff, URZ, 0xc0, !UPT ;  /* 0x00003fff04047892 */ /* 0x000fc8000f8ec03f */
[----:B------:R-:W-:-:S04]  /*1420*/  ULOP3.LUT UR4, UR4, 0x10000, URZ, 0xfc, !UPT ;  /* 0x0001000004047892 */ /* 0x000fc8000f8efc3f */
[----:B------:R-:W-:-:S07]  /*1430*/  ULEA UR6, UR39, UR4, 0x8 ;  /* 0x0000000427067291 */ /* 0x000fce000f8e403f */
[----:B------:R-:W-:Y:S02]  /*1440*/  UMOV UR10, UR6 ;  /* 0x00000006000a7c82 */ /* 0x000fe40008000000 */
[----:B------:R-:W-:Y:S01]  /*1450*/  IGMMA.64x16x32.S8.S8 R32, gdesc[UR8], RZ, !UPT, gsb0 ;  /* 0x00600000082079f1 */ /* 0x000fe2000c0410ff */
[----:B------:R-:W-:Y:S01]  /*1460*/  UMOV UR14, UR10 ;  /* 0x0000000a000e7c82 */ /* 0x000fe20008000000 */
[----:B------:R-:W-:Y:S01]  /*1470*/  UIADD3 UR10, UR6, 0x86, URZ ;  /* 0x00000086060a7890 */ /* 0x000fe2000fffe03f */
[----:B------:R-:W-:Y:S01]  /*1480*/  UMOV UR9, 0x40000040 ;  /* 0x4000004000097882 */ /* 0x000fe20000000000 */
[----:B------:R-:W-:Y:S01]  /*1490*/  UMOV UR11, 0x40000040 ;  /* 0x40000040000b7882 */ /* 0x000fe20000000000 */
[----:B------:R-:W-:Y:S02]  /*14a0*/  WARPGROUP.DEPBAR.LE gsb0, 0x0 ;  /* 0x00008000000079c5 */ /* 0x000fe40000010000 */
[----:B------:R-:W-:-:S06]  /*14b0*/  WARPGROUP.ARRIVE ;  /* 0x00000000000079c5 */ /* 0x000fcc0000000000 */
[----:B------:R-:W-:Y:S01]  /*14c0*/  IGMMA.64x16x32.S8.S8 R24, gdesc[UR12], RZ, !UPT, gsb0 ;  /* 0x006000000c1879f1 */ /* 0x000fe2000c0410ff */
[----:B------:R-:W-:Y:S02]  /*14d0*/  UIADD3 UR12, UR8, 0x2, URZ ;  /* 0x00000002080c7890 */ /* 0x000fe4000fffe03f */
[----:B------:R-:W-:Y:S01]  /*14e0*/  UIADD3 UR14, UR6, 0x2, URZ ;  /* 0x00000002060e7890 */ /* 0x000fe2000fffe03f */
[----:B------:R-:W-:Y:S01]  /*14f0*/  UMOV UR13, 0x40000040 ;  /* 0x40000040000d7882 */ /* 0x000fe20000000000 */
[----:B------:R-:W-:Y:S01]  /*1500*/  UMOV UR15, 0x40000040 ;  /* 0x40000040000f7882 */ /* 0x000fe20000000000 */
[----:B------:R-:W-:Y:S02]  /*1510*/  WARPGROUP.DEPBAR.LE gsb0, 0x0 ;  /* 0x00008000000079c5 */ /* 0x000fe40000010000 */
[----:B------:R-:W-:-:S06]  /*1520*/  WARPGROUP.ARRIVE ;  /* 0x00000000000079c5 */ /* 0x000fcc0000000000 */
[----:B------:R-:W-:Y:S01]  /*1530*/  IGMMA.64x16x32.S8.S8 R32, gdesc[UR12], R32, gsb0 ;  /* 0x006000000c2079f1 */ /* 0x000fe20008041020 */
[----:B------:R-:W-:Y:S01]  /*1540*/  UMOV UR12, UR5 ;  /* 0x00000005000c7c82 */ /* 0x000fe20008000000 */
[----:B------:R-:W-:Y:S01]  /*1550*/  UMOV UR13, 0x40000040 ;  /* 0x40000040000d7882 */ /* 0x000fe20000000000 */
[----:B------:R-:W-:Y:S01]  /*1560*/  UIADD3 UR5, UR8, 0x404, URZ ;  /* 0x0000040408057890 */ /* 0x000fe2000fffe03f */
[----:B------:R-:W-:Y:S02]  /*1570*/  WARPGROUP.DEPBAR.LE gsb0, 0x0 ;  /* 0x00008000000079c5 */ /* 0x000fe40000010000 */
[----:B------:R-:W-:-:S06]  /*1580*/  WARPGROUP.ARRIVE ;  /* 0x00000000000079c5 */ /* 0x000fcc0000000000 */
[----:B------:R-:W-:Y:S01]  /*1590*/  IGMMA.64x16x32.S8.S8 R24, gdesc[UR12], R24, gsb0 ;  /* 0x006000000c1879f1 */ /* 0x000fe20008041018 */
        /* <DEDUP_REMOVED lines=56> */
[----:B------:R-:W-:Y:S01]  /*1920*/  UIADD3 UR6, UR8, 0xa06, URZ ;  /* 0x00000a0608067890 */ /* 0x000fe2000fffe03f */
[----:B------:R-:W-:Y:S02]  /*1930*/  WARPGROUP.DEPBAR.LE gsb0, 0x0 ;  /* 0x00008000000079c5 */ /* 0x000fe40000010000 */
[----:B------:R-:W-:-:S06]  /*1940*/  WARPGROUP.ARRIVE ;  /* 0x00000000000079c5 */ /* 0x000fcc0000000000 */
[----:B------:R-:W-:Y:S01]  /*1950*/  IGMMA.64x16x32.S8.S8 R32, gdesc[UR12], R32, gsb0 ;  /* 0x006000000c2079f1 */ /* 0x000fe20008041020 */
[----:B------:R-:W-:Y:S01]  /*1960*/  UMOV UR12, UR5 ;  /* 0x00000005000c7c82 */ /* 0x000fe20008000000 */
[----:B------:R-:W-:Y:S01]  /*1970*/  UMOV UR13, 0x40000040 ;  /* 0x40000040000d7882 */ /* 0x000fe20000000000 */
[----:B------:R-:W-:-:S07]  /*1980*/  UIADD3 UR5, UR8, 0x606, URZ ;  /* 0x0000060608057890 */ /* 0x000fce000fffe03f */
[----:B------:R-:W-:Y:S01]  /*1990*/  UMOV UR8, UR5 ;  /* 0x0000000500087c82 */ /* 0x000fe20008000000 */
[----:B------:R-:W-:Y:S02]  /*19a0*/  WARPGROUP.DEPBAR.LE gsb0, 0x0 ;  /* 0x00008000000079c5 */ /* 0x000fe40000010000 */
[----:B------:R-:W-:-:S06]  /*19b0*/  WARPGROUP.ARRIVE ;  /* 0x00000000000079c5 */ /* 0x000fcc0000000000 */
[----:B------:R-:W-:Y:S03]  /*19c0*/  IGMMA.64x16x32.S8.S8 R24, gdesc[UR12], R24, gsb0 ;  /* 0x006000000c1879f1 */ /* 0x000fe60008041018 */
[----:B------:R-:W-:Y:S02]  /*19d0*/  WARPGROUP.DEPBAR.LE gsb0, 0x0 ;  /* 0x00008000000079c5 */ /* 0x000fe40000010000 */
[----:B------:R-:W-:-:S06]  /*19e0*/  WARPGROUP.ARRIVE ;  /* 0x00000000000079c5 */ /* 0x000fcc0000000000 */
[----:B------:R-:W-:Y:S01]  /*19f0*/  IGMMA.64x16x32.S8.S8 R32, gdesc[UR8], R32, gsb0 ;  /* 0x00600000082079f1 */ /* 0x000fe20008041020 */
[----:B------:R-:W-:Y:S01]  /*1a00*/  UMOV UR8, UR6 ;  /* 0x0000000600087c82 */ /* 0x000fe20008000000 */
[----:B------:R-:W-:Y:S01]  /*1a10*/  UMOV UR9, 0x40000040 ;  /* 0x4000004000097882 */ /* 0x000fe20000000000 */
[----:B------:R-:W-:Y:S02]  /*1a20*/  WARPGROUP.DEPBAR.LE gsb0, 0x0 ;  /* 0x00008000000079c5 */ /* 0x000fe40000010000 */
[----:B------:R-:W-:-:S06]  /*1a30*/  WARPGROUP.ARRIVE ;  /* 0x00000000000079c5 */ /* 0x000fcc0000000000 */
[----:B------:R-:W-:Y:S03]  /*1a40*/  IGMMA.64x16x32.S8.S8 R24, gdesc[UR8], R24, gsb0 ;  /* 0x00600000081879f1 */ /* 0x000fe60008041018 */
[----:B------:R-:W-:Y:S02]  /*1a50*/  WARPGROUP.DEPBAR.LE gsb0, 0x0 ;  /* 0x00008000000079c5 */ /* 0x000fe40000010000 */
[----:B------:R-:W-:Y:S05]  /*1a60*/  @!P1 BRA `(.L_x_18) ;  /* 0x0000000800509947 */ /* 0x000fea0003800000 */
[----:B------:R-:W-:Y:S02]  /*1a70*/  UIADD3 UR5, UR39, 0x1, URZ ;  /* 0x0000000127057890 */ /* 0x000fe4000fffe03f */
[----:B------:R-:W-:Y:S02]  /*1a80*/  IMAD.U32 R3, RZ, RZ, UR39 ;  /* 0x00000027ff037e24 */ /* 0x000fe4000f8e00ff */
[----:B------:R-:W-:-:S04]  /*1a90*/  UISETP.NE.AND UP0, UPT, UR5, 0x4, UPT ;  /* 0x000000040500788c */ /* 0x000fc8000bf05270 */
[----:B------:R-:W-:Y:S02]  /*1aa0*/  USEL UR6, URZ, 0x1, UP0 ;  /* 0x000000013f067887 */ /* 0x000fe40008000000 */
[----:B------:R-:W-:Y:S02]  /*1ab0*/  USEL UR5, UR5, URZ, UP0 ;  /* 0x0000003f05057287 */ /* 0x000fe40008000000 */
[----:B------:R-:W-:-:S06]  /*1ac0*/  ULOP3.LUT UR6, UR38, UR6, URZ, 0x3c, !UPT ;  /* 0x0000000626067292 */ /* 0x000fcc000f8e3c3f */
[----:B------:R-:W-:-:S07]  /*1ad0*/  IMAD.U32 R7, RZ, RZ, UR6 ;  /* 0x00000006ff077e24 */ /* 0x000fce000f8e00ff */
.L_x_25:
[----:B0-----:R-:W-:Y:S05]  /*1ae0*/  @!P0 BRA `(.L_x_19) ;  /* 0x0000000000048947 */ /* 0x001fea0003800000 */
[----:B------:R-:W-:Y:S01]  /*1af0*/  BPT.TRAP 0x1 ;  /* 0x000000040000795c */ /* 0x000fe20000300000 */
.L_x_19:
[----:B------:R-:W0:Y:S01]  /*1b00*/  S2UR UR7, SR_CgaCtaId ;  /* 0x00000000000779c3 */ /* 0x000e220000008800 */
[----:B------:R-:W-:Y:S01]  /*1b10*/  UMOV UR6, 0x400 ;  /* 0x0000040000067882 */ /* 0x000fe20000000000 */
[----:B------:R-:W-:Y:S01]  /*1b20*/  IMAD.U32 R5, RZ, RZ, UR5 ;  /* 0x00000005ff057e24 */ /* 0x000fe2000f8e00ff */
[----:B------:R-:W-:Y:S01]  /*1b30*/  SHF.L.U32 R4, R7, 0x1f, RZ ;  /* 0x0000001f07047819 */ /* 0x000fe200000006ff */
[----:B0-----:R-:W-:-:S06]  /*1b40*/  ULEA UR6, UR7, UR6, 0x18 ;  /* 0x0000000607067291 */ /* 0x001fcc000f8ec03f */
[----:B------:R-:W-:-:S04]  /*1b50*/  IMAD.U32 R6, RZ, RZ, UR6 ;  /* 0x00000006ff067e24 */ /* 0x000fc8000f8e00ff */
[----:B------:R-:W-:-:S04]  /*1b60*/  IMAD R5, R5, 0x8, R6 ;  /* 0x0000000805057824 */ /* 0x000fc800078e0206 */
[----:B------:R0:W1:Y:S01]  /*1b70*/  SYNCS.PHASECHK.TRANS64.TRYWAIT P1, [R5+URZ], R4 ;  /* 0x00000004050075a7 */ /* 0x000062000802017f */
[----:B------:R-:W-:Y:S05]  /*1b80*/  @!P0 BRA `(.L_x_20) ;  /* 0x0000000000048947 */ /* 0x000fea0003800000 */
[----:B------:R-:W-:Y:S01]  /*1b90*/  BPT.TRAP 0x1 ;  /* 0x000000040000795c */ /* 0x000fe20000300000 */
.L_x_20:
[----:B-1----:R-:W-:Y:S05]  /*1ba0*/  @P1 BRA `(.L_x_21) ;  /* 0x0000000000081947 */ /* 0x002fea0003800000 */
[----:B------:R-:W1:Y:S02]  /*1bb0*/  SYNCS.PHASECHK.TRANS64.TRYWAIT P1, [R5+URZ], R4 ;  /* 0x00000004050075a7 */ /* 0x000e64000802017f */
[----:B-1----:R-:W-:Y:S05]  /*1bc0*/  @!P1 BRA `(.L_x_22) ;  /* 0x00000038004c9947 */ /* 0x002fea0003800000 */
.L_x_21:
[----:B------:R-:W-:Y:S01]  /*1bd0*/  ULEA UR8, UR5, UR4, 0x8 ;  /* 0x0000000405087291 */ /* 0x000fe2000f8e403f */
[----:B------:R-:W-:Y:S01]  /*1be0*/  WARPGROUP.ARRIVE ;  /* 0x00000000000079c5 */ /* 0x000fe20000000000 */
[----:B------:R-:W-:Y:S01]  /*1bf0*/  UIMAD UR6, UR5, 0xc00, UR41 ;  /* 0x00000c00050678a4 */ /* 0x000fe2000f8e0229 */
[----:B------:R-:W-:Y:S01]  /*1c00*/  UMOV UR15, 0x40000040 ;  /* 0x40000040000f7882 */ /* 0x000fe20000000000 */
[----:B------:R-:W-:Y:S02]  /*1c10*/  UMOV UR13, 0x40000040 ;  /* 0x40000040000d7882 */ /* 0x000fe40000000000 */
[----:B------:R-:W-:Y:S01]  /*1c20*/  UIADD3 UR7, UR6, 0x400, URZ ;  /* 0x0000040006077890 */ /* 0x000fe2000fffe03f */
[----:B------:R-:W-:Y:S02]  /*1c30*/  UMOV UR14, UR8 ;  /* 0x00000008000e7c82 */ /* 0x000fe40008000000 */
[----:B------:R-:W-:Y:S01]  /*1c40*/  UMOV UR12, UR6 ;  /* 0x00000006000c7c82 */ /* 0x000fe20008000000 */
[----:B------:R-:W-:Y:S01]  /*1c50*/  UIADD3 UR10, UR8, 0x86, URZ ;  /* 0x00000086080a7890 */ /* 0x000fe2000fffe03f */
[----:B------:R-:W-:Y:S01]  /*1c60*/  IGMMA.64x16x32.S8.S8 R32, gdesc[UR12], R32, gsb0 ;  /* 0x006000000c2079f1 */ /* 0x000fe20008041020 */
[----:B------:R-:W-:Y:S01]  /*1c70*/  UMOV UR13, 0x40000040 ;  /* 0x40000040000d7882 */ /* 0x000fe20000000000 */
[----:B------:R-:W-:Y:S01]  /*1c80*/  UMOV UR12, UR7 ;  /* 0x00000007000c7c82 */ /* 0x000fe20008000000 */
[----:B------:R-:W-:Y:S01]  /*1c90*/  UIADD3 UR7, UR6, 0x402, URZ ;  /* 0x0000040206077890 */ /* 0x000fe2000fffe03f */
[----:B------:R-:W-:Y:S01]  /*1ca0*/  UMOV UR11, 0x40000040 ;  /* 0x40000040000b7882 */ /* 0x000fe20000000000 */
[----:B------:R-:W-:Y:S01]  /*1cb0*/  UMOV UR9, 0x40000040 ;  /* 0x4000004000097882 */ /* 0x000fe20000000000 */
[----:B------:R-:W-:-:S02]  /*1cc0*/  WARPGROUP.DEPBAR.LE gsb0, 0x0 ;  /* 0x00008000000079c5 */ /* 0x000fc40000010000 */
        /* <DEDUP_REMOVED lines=71> */
[----:B------:R-:W-:Y:S02]  /*2140*/  UIADD3 UR8, UR6, 0x606, URZ ;  /* 0x0000060606087890 */ /* 0x000fe4000fffe03f */
[----:B------:R-:W-:Y:S01]  /*2150*/  UIADD3 UR6, UR6, 0xa06, URZ ;  /* 0x00000a0606067890 */ /* 0x000fe2000fffe03f */
        /* <DEDUP_REMOVED lines=18> */
[----:B------:R-:W-:Y:S01]  /*2280*/  BPT.TRAP 0x1 ;  /* 0x000000040000795c */ /* 0x000fe20000300000 */
.L_x_23:
[----:B01----:R-:W-:Y:S01]  /*2290*/  IMAD R4, R3, 0x8, R6 ;  /* 0x0000000803047824 */ /* 0x003fe200078e0206 */
[----:B------:R-:W-:-:S03]  /*22a0*/  ISETP.GT.U32.AND P1, PT, R19, 0x1, PT ;  /* 0x000000011300780c */ /* 0x000fc60003f24070 */
[----:B------:R-:W-:-:S05]  /*22b0*/  VIADD R4, R4, 0x20 ;  /* 0x0000002004047836 */ /* 0x000fca0000000000 */
[----:B------:R-:W-:-:S04]  /*22c0*/  PRMT R4, RZ, 0x654, R4 ;  /* 0x00000654ff047816 */ /* 0x000fc80000000004 */
[----:B------:R0:W-:Y:S01]  /*22d0*/  SYNCS.ARRIVE.TRANS64.RED.A1T0 RZ, [R4+URZ], RZ ;  /* 0x000000ff04ff79a7 */ /* 0x0001e2000810043f */
[----:B------:R-:W-:Y:S05]  /*22e0*/  @P1 BRA `(.L_x_24) ;  /* 0x0000000000041947 */ /* 0x000fea0003800000 */
[----:B------:R-:W-:Y:S01]  /*22f0*/  BPT.TRAP 0x1 ;  /* 0x000000040000795c */ /* 0x000fe20000300000 */
.L_x_24:
[----:B------:R-:W-:Y:S01]  /*2300*/  UIADD3 UR5, UR5, 0x1, URZ ;  /* 0x0000000105057890 */ /* 0x000fe2000fffe03f */
[C---:B------:R-:W-:Y:S01]  /*2310*/  ISETP.GT.AND P2, PT, R0.reuse, 0x1, PT ;  /* 0x000000010000780c */ /* 0x040fe20003f44270 */
[----:B------:R-:W-:Y:S02]  /*2320*/  VIADD R3, R3, 0x1 ;  /* 0x0000000103037836 */ /* 0x000fe40000000000 */
[----:B------:R-:W-:Y:S01]  /*2330*/  UISETP.NE.AND UP0, UPT, UR5, 0x4, UPT ;  /* 0x000000040500788c */ /* 0x000fe2000bf05270 */
[----:B------:R-:W-:Y:S02]  /*2340*/  VIADD R0, R0, 0xffffffff ;  /* 0xffffffff00007836 */ /* 0x000fe40000000000 */
[C---:B------:R-:W-:Y:S01]  /*2350*/  ISETP.NE.AND P1, PT, R3.reuse, 0x4, PT ;  /* 0x000000040300780c */ /* 0x040fe20003f25270 */
[----:B------:R-:W-:Y:S02]  /*2360*/  USEL UR6, URZ, 0x1, UP0 ;  /* 0x000000013f067887 */ /* 0x000fe40008000000 */
[----:B------:R-:W-:Y:S01]  /*2370*/  USEL UR5, UR5, URZ, UP0 ;  /* 0x0000003f05057287 */ /* 0x000fe20008000000 */
[----:B------:R-:W-:-:S03]  /*2380*/  SEL R3, R3, RZ, P1 ;  /* 0x000000ff03037207 */ /* 0x000fc60000800000 */
[----:B------:R-:W-:Y:S01]  /*2390*/  LOP3.LUT R7, R7, UR6, RZ, 0x3c, !PT ;  /* 0x0000000607077c12 */ /* 0x000fe2000f8e3cff */
[----:B------:R-:W-:Y:S07]  /*23a0*/  @P2 BRA `(.L_x_25) ;  /* 0xfffffff400cc2947 */ /* 0x000fee000383ffff */
.L_x_18:
[----:B------:R-:W1:Y:S02]  /*23b0*/  LDC R0, c[0x0][0x28c] ;  /* 0x0000a300ff007b82 */ /* 0x000e640000000800 */
[----:B-1----:R-:W-:-:S13]  /*23c0*/  ISETP.GE.AND P1, PT, R0, 0x1, PT ;  /* 0x000000010000780c */ /* 0x002fda0003f26270 */
[----:B------:R-:W-:Y:S05]  /*23d0*/  @!P1 BRA `(.L_x_26) ;  /* 0x0000000000389947 */ /* 0x000fea0003800000 */
[----:B------:R-:W-:Y:S05]  /*23e0*/  @!P0 BRA `(.L_x_27) ;  /* 0x0000000000048947 */ /* 0x000fea0003800000 */
[----:B------:R-:W-:Y:S01]  /*23f0*/  BPT.TRAP 0x1 ;  /* 0x000000040000795c */ /* 0x000fe20000300000 */
.L_x_27:
[----:B------:R-:W-:Y:S01]  /*2400*/  UISETP.LT.AND UP0, UPT, UR40, 0x1, UPT ;  /* 0x000000012800788c */ /* 0x000fe2000bf01270 */
[----:B------:R-:W-:-:S03]  /*2410*/  ISETP.GT.U32.AND P0, PT, R19, 0x1, PT ;  /* 0x000000011300780c */ /* 0x000fc60003f04070 */
[----:B------:R-:W-:-:S04]  /*2420*/  USEL UR4, UR40, 0x1, UP0 ;  /* 0x0000000128047887 */ /* 0x000fc80008000000 */
[----:B------:R-:W-:-:S04]  /*2430*/  UIADD3 UR4, UR39, UR40, -UR4 ;  /* 0x0000002827047290 */ /* 0x000fc8000fffe804 */
[----:B------:R-:W-:-:S04]  /*2440*/  USHF.L.U32 UR4, UR4, 0x3, URZ ;  /* 0x0000000304047899 */ /* 0x000fc8000800063f */
[----:B------:R-:W-:-:S06]  /*2450*/  ULOP3.LUT UR4, UR4, 0x18, URZ, 0xc0, !UPT ;  /* 0x0000001804047892 */ /* 0x000fcc000f8ec03f */
[----:B------:R-:W-:-:S05]  /*2460*/  IMAD.U32 R3, RZ, RZ, UR4 ;  /* 0x00000004ff037e24 */ /* 0x000fca000f8e00ff */
[----:B------:R-:W-:-:S04]  /*2470*/  IADD3 R0, R6, 0x20, R3 ;  /* 0x0000002006007810 */ /* 0x000fc80007ffe003 */
[----:B------:R-:W-:-:S04]  /*2480*/  PRMT R0, RZ, 0x654, R0 ;  /* 0x00000654ff007816 */ /* 0x000fc80000000000 */
[----:B------:R1:W-:Y:S01]  /*2490*/  SYNCS.ARRIVE.TRANS64.RED.A1T0 RZ, [R0+URZ], RZ ;  /* 0x000000ff00ff79a7 */ /* 0x0003e2000810043f */
[----:B------:R-:W-:Y:S05]  /*24a0*/  @P0 BRA `(.L_x_26) ;  /* 0x0000000000040947 */ /* 0x000fea0003800000 */
[----:B------:R-:W-:Y:S01]  /*24b0*/  BPT.TRAP 0x1 ;  /* 0x000000040000795c */ /* 0x000fe20000300000 */
.L_x_26:
[----:B0-----:R-:W0:Y:S01]  /*24c0*/  LDC R4, c[0x0][0x288] ;  /* 0x0000a200ff047b82 */ /* 0x001e220000000800 */
[----:B-1----:R-:W-:Y:S01]  /*24d0*/  LOP3.LUT R0, R18, 0x3, RZ, 0xc0, !PT ;  /* 0x0000000312007812 */ /* 0x002fe200078ec0ff */
[----:B------:R-:W-:Y:S01]  /*24e0*/  UIADD3 UR39, UR40, UR39, URZ ;  /* 0x0000002728277290 */ /* 0x000fe2000fffe03f */
[----:B------:R-:W-:Y:S01]  /*24f0*/  IMAD.SHL.U32 R3, R46, 0x10, RZ ;  /* 0x000000102e037824 */ /* 0x000fe200078e00ff */
[----:B------:R-:W-:Y:S01]  /*2500*/  ULDC UR8, c[0x0][0x284] ;  /* 0x0000a10000087ab9 */ /* 0x000fe20000000800 */
[----:B------:R-:W-:Y:S01]  /*2510*/  IMAD R6, R45, 0xc0, RZ ;  /* 0x000000c02d067824 */ /* 0x000fe200078e02ff */
[----:B------:R-:W-:Y:S01]  /*2520*/  USHF.R.U32.HI UR4, URZ, 0x2, UR39 ;  /* 0x000000023f047899 */ /* 0x000fe20008011627 */
[----:B------:R-:W-:Y:S01]  /*2530*/  IMAD.SHL.U32 R8, R18, 0x2, RZ ;  /* 0x0000000212087824 */ /* 0x000fe200078e00ff */
[----:B------:R-:W-:Y:S01]  /*2540*/  UISETP.GT.U32.AND UP1, UPT, UR39, 0x3, UPT ;  /* 0x000000032700788c */ /* 0x000fe2000bf24070 */
[----:B------:R-:W-:Y:S01]  /*2550*/  SHF.R.S32.HI R12, RZ, 0x1f, R51 ;  /* 0x0000001fff0c7819 */ /* 0x000fe20000011433 */
[----:B------:R-:W-:-:S02]  /*2560*/  ULOP3.LUT UR4, UR4, 0x1, URZ, 0xc0, !UPT ;  /* 0x0000000104047892 */ /* 0x000fc4000f8ec03f */
[C---:B------:R-:W-:Y:S01]  /*2570*/  LOP3.LUT R8, R3.reuse, 0x6, R8, 0xf8, !PT ;  /* 0x0000000603087812 */ /* 0x040fe200078ef808 */
[----:B------:R-:W-:Y:S01]  /*2580*/  ULDC.64 UR6, c[0x0][0x5d0] ;  /* 0x0001740000067ab9 */ /* 0x000fe20000000a00 */
[----:B------:R-:W-:Y:S02]  /*2590*/  UISETP.NE.U32.AND UP0, UPT, UR4, 0x1, UPT ;  /* 0x000000010400788c */ /* 0x000fe4000bf05070 */
[----:B------:R-:W-:Y:S01]  /*25a0*/  UISETP.LT.U32.AND UP1, UPT, UR40, 0x4, UP1 ;  /* 0x000000042800788c */ /* 0x000fe20008f21070 */
[----:B------:R-:W-:Y:S01]  /*25b0*/  SHF.R.S32.HI R9, RZ, 0x1f, R8 ;  /* 0x0000001fff097819 */ /* 0x000fe20000011408 */
[----:B------:R-:W-:Y:S02]  /*25c0*/  UISETP.GT.U32.AND UP0, UPT, UR40, 0x3, !UP0 ;  /* 0x000000032800788c */ /* 0x000fe4000c704070 */
[----:B------:R-:W-:Y:S02]  /*25d0*/  USEL UR5, URZ, 0x1, !UP1 ;  /* 0x000000013f057887 */ /* 0x000fe4000c800000 */
[----:B------:R-:W-:Y:S01]  /*25e0*/  USEL UR4, URZ, 0x1, !UP0 ;  /* 0x000000013f047887 */ /* 0x000fe2000c000000 */
[----:B0-----:R-:W-:Y:S01]  /*25f0*/  IMAD R10, R0, -0x2, R4 ;  /* 0xfffffffe000a7824 */ /* 0x001fe200078e0204 */
[----:B------:R-:W-:Y:S01]  /*2600*/  LOP3.LUT R0, R18, 0x60, RZ, 0xc0, !PT ;  /* 0x0000006012007812 */ /* 0x000fe200078ec0ff */
[----:B------:R-:W-:Y:S01]  /*2610*/  ULOP3.LUT UR39, UR39, 0x3, URZ, 0xc0, !UPT ;  /* 0x0000000327277892 */ /* 0x000fe2000f8ec03f */
[----:B------:R-:W-:Y:S01]  /*2620*/  ISETP.GE.AND P0, PT, R3, R4, PT ;  /* 0x000000040300720c */ /* 0x000fe20003f06270 */
[----:B------:R-:W-:Y:S01]  /*2630*/  IMAD R4, R12, UR6, RZ ;  /* 0x000000060c047c24 */ /* 0x000fe2000f8e02ff */
[----:B------:R-:W-:Y:S01]  /*2640*/  SHF.R.U32.HI R0, RZ, 0x1, R0 ;  /* 0x00000001ff007819 */ /* 0x000fe20000011600 */
[----:B------:R-:W-:Y:S01]  /*2650*/  ULOP3.LUT UR38, UR4, UR38, UR5, 0x96, !UPT ;  /* 0x0000002604267292 */ /* 0x000fe2000f8e9605 */
[----:B------:R-:W-:Y:S01]  /*2660*/  ISETP.GE.OR P0, PT, R6, UR8, P0 ;  /* 0x0000000806007c0c */ /* 0x000fe20008706670 */
[C---:B------:R-:W-:Y:S01]  /*2670*/  IMAD R11, R51.reuse, UR7, R4 ;  /* 0x00000007330b7c24 */ /* 0x040fe2000f8e0204 */
[----:B------:R-:W-:Y:S01]  /*2680*/  IADD3 R7, RZ, -R0, -R43 ;  /* 0x80000000ff077210 */ /* 0x000fe20007ffe82b */
[----:B------:R-:W-:-:S04]  /*2690*/  IMAD.WIDE.U32 R4, R51, UR6, R8 ;  /* 0x0000000633047c25 */ /* 0x000fc8000f8e0008 */
[----:B------:R-:W-:Y:S02]  /*26a0*/  IMAD R7, R42, -0x40, R7 ;  /* 0xffffffc02a077824 */ /* 0x000fe400078e0207 */
[----:B------:R-:W-:Y:S02]  /*26b0*/  IMAD.IADD R5, R5, 0x1, R11 ;  /* 0x0000000105057824 */ /* 0x000fe400078e020b */
[----:B------:R-:W-:Y:S01]  /*26c0*/  IMAD.IADD R61, R10, 0x1, -R3 ;  /* 0x000000010a3d7824 */ /* 0x000fe200078e0a03 */
[----:B------:R-:W-:Y:S01]  /*26d0*/  IADD3 R60, -R6, UR8, R7 ;  /* 0x00000008063c7c10 */ /* 0x000fe2000fffe107 */
[----:B------:R-:W-:Y:S01]  /*26e0*/  IMAD.MOV.U32 R0, RZ, RZ, -0x1 ;  /* 0xffffffffff007424 */ /* 0x000fe200078e00ff */
[----:B------:R-:W-:Y:S06]  /*26f0*/  @P0 BRA `(.L_x_28) ;  /* 0x0000000c00fc0947 */ /* 0x000fec0003800000 */
[----:B------:R-:W0:Y:S01]  /*2700*/  LDC.64 R10, c[0x0][0x5c8] ;  /* 0x00017200ff0a7b82 */ /* 0x000e220000000a00 */
[----:B------:R-:W-:Y:S01]  /*2710*/  IMAD.WIDE R14, R45, 0xc0, R22 ;  /* 0x000000c02d0e7825 */ /* 0x000fe200078e0216 */
[----:B------:R-:W-:Y:S01]  /*2720*/  ULDC.64 UR4, c[0x0][0x5c0] ;  /* 0x0001700000047ab9 */ /* 0x000fe20000000a00 */
[----:B------:R-:W-:Y:S02]  /*2730*/  BSSY B0, `(.L_x_28) ;  /* 0x00000fb000007945 */ /* 0x000fe40003800000 */
[-C--:B0-----:R-:W-:Y:S02]  /*2740*/  IMAD R3, R15, R10.reuse, RZ ;  /* 0x0000000a0f037224 */ /* 0x081fe400078e02ff */
[----:B------:R-:W-:-:S04]  /*2750*/  IMAD.WIDE.U32 R4, R14, R10, R4 ;  /* 0x0000000a0e047225 */ /* 0x000fc800078e0004 */
[----:B------:R-:W-:Y:S01]  /*2760*/  IMAD R7, R14, R11, R3 ;  /* 0x0000000b0e077224 */ /* 0x000fe200078e0203 */
[----:B------:R-:W-:Y:S01]  /*2770*/  IADD3 R20, P0, R4, UR4, RZ ;  /* 0x0000000404147c10 */ /* 0x000fe2000ff1e0ff */
[C---:B------:R-:W-:Y:S02]  /*2780*/  IMAD.SHL.U32 R3, R10.reuse, 0x8, RZ ;  /* 0x000000080a037824 */ /* 0x040fe400078e00ff */
[----:B------:R-:W-:Y:S01]  /*2790*/  IMAD.IADD R7, R5, 0x1, R7 ;  /* 0x0000000105077824 */ /* 0x000fe200078e0207 */
[----:B------:R-:W-:Y:S01]  /*27a0*/  SHF.L.U64.HI R5, R10, 0x3, R11 ;  /* 0x000000030a057819 */ /* 0x000fe2000001020b */
[----:B------:R-:W-:Y:S01]  /*27b0*/  IMAD R11, R11, 0x78, RZ ;  /* 0x000000780b0b7824 */ /* 0x000fe200078e02ff */
[----:B------:R-:W-:Y:S02]  /*27c0*/  IADD3 R46, P1, R3, R20, RZ ;  /* 0x00000014032e7210 */ /* 0x000fe40007f3e0ff */
[----:B------:R-:W-:Y:S02]  /*27d0*/  IADD3.X R21, R7, UR5, RZ, P0, !PT ;  /* 0x0000000507157c10 */ /* 0x000fe400087fe4ff */
[----:B-----5:R-:W-:-:S03]  /*27e0*/  ISETP.NE.AND P0, PT, R41, RZ, PT ;  /* 0x000000ff2900720c */ /* 0x020fc60003f05270 */
[----:B------:R-:W-:Y:S02]  /*27f0*/  IMAD.X R47, R5, 0x1, R21, P1 ;  /* 0x00000001052f7824 */ /* 0x000fe400008e0615 */
[----:B------:R-:W-:-:S04]  /*2800*/  IMAD.WIDE.U32 R6, R10, 0x78, R46 ;  /* 0x000000780a067825 */ /* 0x000fc800078e002e */
[----:B------:R-:W-:Y:S01]  /*2810*/  IMAD.IADD R7, R7, 0x1, R11 ;  /* 0x0000000107077824 */ /* 0x000fe200078e020b */
[----:B------:R-:W-:-:S05]  /*2820*/  IADD3 R4, P1, R3, R6, RZ ;  /* 0x0000000603047210 */ /* 0x000fca0007f3e0ff */
[----:B------:R-:W-:Y:S01]  /*2830*/  IMAD.X R5, R5, 0x1, R7, P1 ;  /* 0x0000000105057824 */ /* 0x000fe200008e0607 */
[----:B------:R-:W-:Y:S07]  /*2840*/  @!P0 BRA `(.L_x_29) ;  /* 0x0000000800d48947 */ /* 0x000fee0003800000 */
[----:B------:R-:W0:Y:S01]  /*2850*/  LDC.64 R56, c[0x0][0x5b0] ;  /* 0x00016c00ff387b82 */ /* 0x000e220000000a00 */
[----:B------:R-:W-:Y:S01]  /*2860*/  ULDC.64 UR4, c[0x0][0x5b8] ;  /* 0x00016e0000047ab9 */ /* 0x000fe20000000a00 */
[----:B------:R-:W-:Y:S01]  /*2870*/  ISETP.GE.AND P0, PT, R60, 0x1, PT ;  /* 0x000000013c00780c */ /* 0x000fe20003f06270 */
[----:B------:R-:W-:Y:S01]  /*2880*/  IMAD R10, R12, UR4, RZ ;  /* 0x000000040c0a7c24 */ /* 0x000fe2000f8e02ff */
[----:B------:R-:W-:Y:S01]  /*2890*/  BSSY B1, `(.L_x_30) ;  /* 0x0000010000017945 */ /* 0x000fe20003800000 */
[----:B------:R-:W-:Y:S01]  /*28a0*/  IMAD.WIDE.U32 R48, R51, UR4, R8 ;  /* 0x0000000433307c25 */ /* 0x000fe2000f8e0008 */
[----:B------:R-:W-:Y:S02]  /*28b0*/  ISETP.LT.OR P2, PT, R61, 0x1, !P0 ;  /* 0x000000013d00780c */ /* 0x000fe40004741670 */
[----:B------:R-:W1:Y:S01]  /*28c0*/  LDC.64 R58, c[0x0][0x5a8] ;  /* 0x00016a00ff3a7b82 */ /* 0x000e620000000a00 */
[----:B------:R-:W-:Y:S02]  /*28d0*/  IMAD R11, R51, UR5, R10 ;  /* 0x00000005330b7c24 */ /* 0x000fe4000f8e020a */
[----:B------:R-:W-:-:S02]  /*28e0*/  IMAD.MOV.U32 R10, RZ, RZ, R48 ;  /* 0x000000ffff0a7224 */ /* 0x000fc400078e0030 */
[----:B------:R-:W-:Y:S02]  /*28f0*/  IMAD.IADD R11, R49, 0x1, R11 ;  /* 0x00000001310b7824 */ /* 0x000fe400078e020b */
[-C--:B0-----:R-:W-:Y:S01]  /*2900*/  IMAD R3, R15, R56.reuse, RZ ;  /* 0x000000380f037224 */ /* 0x081fe200078e02ff */
[----:B------:R-:W-:Y:S01]  /*2910*/  SHF.L.U64.HI R13, R56, 0x3, R57 ;  /* 0x00000003380d7819 */ /* 0x000fe20000010239 */
[----:B------:R-:W-:-:S04]  /*2920*/  IMAD.WIDE.U32 R8, R14, R56, R10 ;  /* 0x000000380e087225 */ /* 0x000fc800078e000a */
[----:B------:R-:W-:Y:S01]  /*2930*/  IMAD R45, R14, R57, R3 ;  /* 0x000000390e2d7224 */ /* 0x000fe200078e0203 */
[----:B-1----:R-:W-:Y:S01]  /*2940*/  IADD3 R50, P1, R8, R58, RZ ;  /* 0x0000003a08327210 */ /* 0x002fe20007f3e0ff */
[----:B------:R-:W-:-:S03]  /*2950*/  IMAD.SHL.U32 R12, R56, 0x8, RZ ;  /* 0x00000008380c7824 */ /* 0x000fc600078e00ff */
[----:B------:R-:W-:Y:S01]  /*2960*/  IADD3.X R51, R59, R9, R45, P1, !PT ;  /* 0x000000093b337210 */ /* 0x000fe20000ffe42d */
[----:B------:R-:W-:Y:S08]  /*2970*/  @P2 BRA `(.L_x_31) ;  /* 0x0000000000042947 */ /* 0x000ff00003800000 */
[----:B------:R0:W5:Y:S02]  /*2980*/  LDG.E.U8 R44, desc[UR36][R50.64] ;  /* 0x00000024322c7981 */ /* 0x000164000c1e1100 */
.L_x_31:
[----:B------:R-:W-:Y:S05]  /*2990*/  BSYNC B1 ;  /* 0x0000000000017941 */ /* 0x000fea0003800000 */
.L_x_30:
[----:B-----5:R-:W-:Y:S01]  /*29a0*/  LOP3.LUT R3, R44, 0xffff, RZ, 0xc0, !PT ;  /* 0x0000ffff2c037812 */ /* 0x020fe200078ec0ff */
[----:B------:R-:W-:Y:S01]  /*29b0*/  IMAD.WIDE.U32 R8, R14, R56, R12 ;  /* 0x000000380e087225 */ /* 0x000fe200078e000c */
[----:B------:R-:W-:Y:S01]  /*29c0*/  ISETP.LT.OR P3, PT, R61, 0x2, !P0 ;  /* 0x000000023d00780c */ /* 0x000fe20004761670 */
[----:B------:R-:W-:Y:S01]  /*29d0*/  BSSY B1, `(.L_x_32) ;  /* 0x000000e000017945 */ /* 0x000fe20003800000 */
[----:B------:R-:W-:Y:S01]  /*29e0*/  PRMT R54, R3, 0x8880, RZ ;  /* 0x0000888003367816 */ /* 0x000fe200000000ff */
[----:B------:R-:W-:Y:S01]  /*29f0*/  IMAD.IADD R9, R45, 0x1, R9 ;  /* 0x000000012d097824 */ /* 0x000fe200078e0209 */
[----:B------:R-:W-:Y:S02]  /*2a00*/  IADD3 R52, P4, P5, R48, R58, R8 ;  /* 0x0000003a30347210 */ /* 0x000fe40007d9e008 */
[----:B------:R-:W-:Y:S01]  /*2a10*/  ISETP.GE.AND P1, PT, R60, 0x9, PT ;  /* 0x000000093c00780c */ /* 0x000fe20003f26270 */
[----:B------:R-:W-:Y:S01]  /*2a20*/  IMAD R3, R54, R41, RZ ;  /* 0x0000002936037224 */ /* 0x000fe200078e02ff */
[----:B------:R-:W-:-:S02]  /*2a30*/  IADD3.X R53, R11, R59, R9, P4, P5 ;  /* 0x0000003b0b357210 */ /* 0x000fc400027ea409 */
[----:B------:R-:W-:Y:S01]  /*2a40*/  ISETP.LT.OR P4, PT, R61, 0x1, !P1 ;  /* 0x000000013d00780c */ /* 0x000fe20004f81670 */
[----:B------:R-:W-:-:S05]  /*2a50*/  @!P2 IMAD R9, R32, R40, R3 ;  /* 0x000000282009a224 */ /* 0x000fca00078e0203 */
[----:B------:R1:W-:Y:S01]  /*2a60*/  @!P2 STG.E.U8 desc[UR36][R20.64], R9 ;  /* 0x000000091400a986 */ /* 0x0003e2000c101124 */
[----:B------:R-:W-:Y:S06]  /*2a70*/  @P3 BRA `(.L_x_33) ;  /* 0x00000000000c3947 */ /* 0x000fec0003800000 */
[----:B------:R-:W2:Y:S02]  /*2a80*/  LDG.E.U8 R44, desc[UR36][R50.64+0x1] ;  /* 0x00000124322c7981 */ /* 0x000ea4000c1e1100 */
[----:B--2---:R-:W-:-:S05]  /*2a90*/  PRMT R8, R44, 0x8880, RZ ;  /* 0x000088802c087816 */ /* 0x004fca00000000ff */
[----:B------:R-:W-:-:S07]  /*2aa0*/  IMAD R3, R8, R41, RZ ;  /* 0x0000002908037224 */ /* 0x000fce00078e02ff */
.L_x_33:
[----:B------:R-:W-:Y:S05]  /*2ab0*/  BSYNC B1 ;  /* 0x0000000000017941 */ /* 0x000fea0003800000 */
.L_x_32:
[----:B------:R-:W-:Y:S01]  /*2ac0*/  @!P3 IMAD R33, R33, R40, R3 ;  /* 0x000000282121b224 */ /* 0x000fe200078e0203 */
[----:B------:R-:W-:Y:S04]  /*2ad0*/  BSSY B1, `(.L_x_34) ;  /* 0x0000006000017945 */ /* 0x000fe80003800000 */
[----:B------:R2:W-:Y:S01]  /*2ae0*/  @!P3 STG.E.U8 desc[UR36][R20.64+0x1], R33 ;  /* 0x000001211400b986 */ /* 0x0005e2000c101124 */
[----:B------:R-:W-:Y:S05]  /*2af0*/  @P4 BRA `(.L_x_35) ;  /* 0x00000000000c4947 */ /* 0x000fea0003800000 */
[----:B------:R-:W3:Y:S02]  /*2b00*/  LDG.E.U8 R44, desc[UR36][R52.64] ;  /* 0x00000024342c7981 */ /* 0x000ee4000c1e1100 */
[----:B---3--:R-:W-:-:S05]  /*2b10*/  PRMT R8, R44, 0x8880, RZ ;  /* 0x000088802c087816 */ /* 0x008fca00000000ff */
[----:B------:R-:W-:-:S07]  /*2b20*/  IMAD R3, R8, R41, RZ ;  /* 0x0000002908037224 */ /* 0x000fce00078e02ff */
.L_x_35:
[----:B------:R-:W-:Y:S05]  /*2b30*/  BSYNC B1 ;  /* 0x0000000000017941 */ /* 0x000fea0003800000 */
.L_x_34:
[C---:B------:R-:W-:Y:S01]  /*2b40*/  ISETP.LT.OR P3, PT, R61.reuse, 0x2, !P1 ;  /* 0x000000023d00780c */ /* 0x040fe20004f61670 */
[----:B-1----:R-:W-:Y:S01]  /*2b50*/  @!P4 IMAD R9, R34, R40, R3 ;  /* 0x000000282209c224 */ /* 0x002fe200078e0203 */
[----:B------:R-:W-:Y:S01]  /*2b60*/  BSSY B1, `(.L_x_36) ;  /* 0x000000b000017945 */ /* 0x000fe20003800000 */
[C---:B------:R-:W-:Y:S02]  /*2b70*/  ISETP.LT.OR P5, PT, R61.reuse, 0x9, !P1 ;  /* 0x000000093d00780c */ /* 0x040fe40004fa1670 */
[----:B--2---:R-:W-:Y:S01]  /*2b80*/  IADD3 R33, P2, R14, 0x80, RZ ;  /* 0x000000800e217810 */ /* 0x004fe20007f5e0ff */
[----:B------:R1:W-:Y:S01]  /*2b90*/  @!P4 STG.E.U8 desc[UR36][R46.64], R9 ;  /* 0x000000092e00c986 */ /* 0x0003e2000c101124 */
[C---:B------:R-:W-:Y:S02]  /*2ba0*/  ISETP.LT.OR P4, PT, R61.reuse, 0x9, !P0 ;  /* 0x000000093d00780c */ /* 0x040fe40004781670 */
[C---:B------:R-:W-:Y:S02]  /*2bb0*/  ISETP.LT.OR P0, PT, R61.reuse, 0xa, !P0 ;  /* 0x0000000a3d00780c */ /* 0x040fe40004701670 */
[----:B------:R-:W-:-:S02]  /*2bc0*/  ISETP.LT.OR P1, PT, R61, 0xa, !P1 ;  /* 0x0000000a3d00780c */ /* 0x000fc40004f21670 */
[----:B------:R-:W-:Y:S11]  /*2bd0*/  @P3 BRA `(.L_x_37) ;  /* 0x00000000000c3947 */ /* 0x000ff60003800000 */
[----:B------:R-:W2:Y:S02]  /*2be0*/  LDG.E.U8 R44, desc[UR36][R52.64+0x1] ;  /* 0x00000124342c7981 */ /* 0x000ea4000c1e1100 */
[----:B--2---:R-:W-:-:S05]  /*2bf0*/  PRMT R8, R44, 0x8880, RZ ;  /* 0x000088802c087816 */ /* 0x004fca00000000ff */
[----:B------:R-:W-:-:S07]  /*2c00*/  IMAD R3, R8, R41, RZ ;  /* 0x0000002908037224 */ /* 0x000fce00078e02ff */
.L_x_37:
[----:B------:R-:W-:Y:S05]  /*2c10*/  BSYNC B1 ;  /* 0x0000000000017941 */ /* 0x000fea0003800000 */
.L_x_36:
[----:B------:R-:W-:Y:S01]  /*2c20*/  @!P3 IMAD R35, R35, R40, R3 ;  /* 0x000000282323b224 */ /* 0x000fe200078e0203 */
[----:B------:R-:W-:Y:S04]  /*2c30*/  BSSY B1, `(.L_x_38) ;  /* 0x0000006000017945 */ /* 0x000fe80003800000 */
[----:B------:R2:W-:Y:S01]  /*2c40*/  @!P3 STG.E.U8 desc[UR36][R46.64+0x1], R35 ;  /* 0x000001232e00b986 */ /* 0x0005e2000c101124 */
[----:B------:R-:W-:Y:S05]  /*2c50*/  @P4 BRA `(.L_x_39) ;  /* 0x00000000000c4947 */ /* 0x000fea0003800000 */
[----:B------:R-:W3:Y:S02]  /*2c60*/  LDG.E.U8 R44, desc[UR36][R50.64+0x8] ;  /* 0x00000824322c7981 */ /* 0x000ee4000c1e1100 */
[----:B---3--:R-:W-:-:S05]  /*2c70*/  PRMT R8, R44, 0x8880, RZ ;  /* 0x000088802c087816 */ /* 0x008fca00000000ff */
[----:B------:R-:W-:-:S07]  /*2c80*/  IMAD R3, R8, R41, RZ ;  /* 0x0000002908037224 */ /* 0x000fce00078e02ff */
.L_x_39:
[----:B------:R-:W-:Y:S05]  /*2c90*/  BSYNC B1 ;  /* 0x0000000000017941 */ /* 0x000fea0003800000 */
.L_x_38:
[----:B-1----:R-:W-:Y:S01]  /*2ca0*/  @!P4 IMAD R9, R36, R40, R3 ;  /* 0x000000282409c224 */ /* 0x002fe200078e0203 */
[----:B------:R-:W-:Y:S01]  /*2cb0*/  BSSY B1, `(.L_x_40) ;  /* 0x0000007000017945 */ /* 0x000fe20003800000 */
[----:B------:R-:W-:-:S03]  /*2cc0*/  IMAD.X R15, RZ, RZ, R15, P2 ;  /* 0x000000ffff0f7224 */ /* 0x000fc600010e060f */
[----:B------:R1:W-:Y:S01]  /*2cd0*/  @!P4 STG.E.U8 desc[UR36][R20.64+0x8], R9 ;  /* 0x000008091400c986 */ /* 0x0003e2000c101124 */
[----:B------:R-:W-:Y:S05]  /*2ce0*/  @P0 BRA `(.L_x_41) ;  /* 0x00000000000c0947 */ /* 0x000fea0003800000 */
[----:B------:R-:W3:Y:S02]  /*2cf0*/  LDG.E.U8 R44, desc[UR36][R50.64+0x9] ;  /* 0x00000924322c7981 */ /* 0x000ee4000c1e1100 */
[----:B---3--:R-:W-:-:S05]  /*2d00*/  PRMT R8, R44, 0x8880, RZ ;  /* 0x000088802c087816 */ /* 0x008fca00000000ff */
[----:B------:R-:W-:-:S07]  /*2d10*/  IMAD R3, R8, R41, RZ ;  /* 0x0000002908037224 */ /* 0x000fce00078e02ff */
.L_x_41:
[----:B------:R-:W-:Y:S05]  /*2d20*/  BSYNC B1 ;  /* 0x0000000000017941 */ /* 0x000fea0003800000 */
.L_x_40:
[----:B------:R-:W-:Y:S01]  /*2d30*/  @!P0 IMAD R37, R37, R40, R3 ;  /* 0x0000002825258224 */ /* 0x000fe200078e0203 */
[----:B------:R-:W-:Y:S01]  /*2d40*/  BSSY B1, `(.L_x_42) ;  /* 0x0000007000017945 */ /* 0x000fe20003800000 */
[----:B------:R-:W-:-:S03]  /*2d50*/  IMAD R14, R15, R56, RZ ;  /* 0x000000380f0e7224 */ /* 0x000fc600078e02ff */
[----:B------:R3:W-:Y:S01]  /*2d60*/  @!P0 STG.E.U8 desc[UR36][R20.64+0x9], R37 ;  /* 0x0000092514008986 */ /* 0x0007e2000c101124 */
[----:B------:R-:W-:Y:S05]  /*2d70*/  @P5 BRA `(.L_x_43) ;  /* 0x00000000000c5947 */ /* 0x000fea0003800000 */
[----:B------:R-:W4:Y:S02]  /*2d80*/  LDG.E.U8 R44, desc[UR36][R52.64+0x8] ;  /* 0x00000824342c7981 */ /* 0x000f24000c1e1100 */
[----:B----4-:R-:W-:-:S05]  /*2d90*/  PRMT R8, R44, 0x8880, RZ ;  /* 0x000088802c087816 */ /* 0x010fca00000000ff */
[----:B------:R-:W-:-:S07]  /*2da0*/  IMAD R3, R8, R41, RZ ;  /* 0x0000002908037224 */ /* 0x000fce00078e02ff */
.L_x_43:
[----:B------:R-:W-:Y:S05]  /*2db0*/  BSYNC B1 ;  /* 0x0000000000017941 */ /* 0x000fea0003800000 */
.L_x_42:
[----:B------:R-:W-:Y:S01]  /*2dc0*/  @!P5 IMAD R15, R38, R40, R3 ;  /* 0x00000028260fd224 */ /* 0x000fe200078e0203 */
[----:B------:R-:W-:Y:S01]  /*2dd0*/  BSSY B1, `(.L_x_44) ;  /* 0x0000009000017945 */ /* 0x000fe20003800000 */
[C---:B-1-3--:R-:W-:Y:S02]  /*2de0*/  IMAD R21, R33.reuse, R57, R14 ;  /* 0x0000003921157224 */ /* 0x04afe400078e020e */
[CC--:B------:R-:W-:Y:S01]  /*2df0*/  IMAD.WIDE.U32 R12, R33.reuse, R56.reuse, R12 ;  /* 0x00000038210c7225 */ /* 0x0c0fe200078e000c */
[----:B------:R1:W-:Y:S03]  /*2e00*/  @!P5 STG.E.U8 desc[UR36][R46.64+0x8], R15 ;  /* 0x0000080f2e00d986 */ /* 0x0003e6000c101124 */
[----:B------:R-:W-:Y:S01]  /*2e10*/  IMAD.WIDE.U32 R8, R33, R56, R10 ;  /* 0x0000003821087225 */ /* 0x000fe200078e000a */
[----:B------:R-:W-:Y:S06]  /*2e20*/  @P1 BRA `(.L_x_45) ;  /* 0x00000000000c1947 */ /* 0x000fec0003800000 */
[----:B------:R-:W3:Y:S02]  /*2e30*/  LDG.E.U8 R44, desc[UR36][R52.64+0x9] ;  /* 0x00000924342c7981 */ /* 0x000ee4000c1e1100 */
[----:B---3--:R-:W-:-:S05]  /*2e40*/  PRMT R14, R44, 0x8880, RZ ;  /* 0x000088802c0e7816 */ /* 0x008fca00000000ff */
[----:B------:R-:W-:-:S07]  /*2e50*/  IMAD R3, R14, R41, RZ ;  /* 0x000000290e037224 */ /* 0x000fce00078e02ff */
.L_x_45:
[----:B------:R-:W-:Y:S05]  /*2e60*/  BSYNC B1 ;  /* 0x0000000000017941 */ /* 0x000fea0003800000 */
.L_x_44:
[----:B------:R-:W-:Y:S01]  /*2e70*/  @!P1 IMAD R39, R39, R40, R3 ;  /* 0x0000002827279224 */ /* 0x000fe200078e0203 */
[----:B------:R-:W-:Y:S01]  /*2e80*/  ISETP.GE.AND P2, PT, R60, 0x81, PT ;  /* 0x000000813c00780c */ /* 0x000fe20003f46270 */
[----:B------:R-:W-:Y:S01]  /*2e90*/  BSSY B1, `(.L_x_46) ;  /* 0x000000c000017945 */ /* 0x000fe20003800000 */
[----:B------:R-:W-:Y:S02]  /*2ea0*/  IADD3 R8, P5, R8, R58, RZ ;  /* 0x0000003a08087210 */ /* 0x000fe40007fbe0ff */
[----:B------:R3:W-:Y:S01]  /*2eb0*/  @!P1 STG.E.U8 desc[UR36][R46.64+0x9], R39 ;  /* 0x000009272e009986 */ /* 0x0007e2000c101124 */
[----:B------:R-:W-:Y:S02]  /*2ec0*/  ISETP.LT.OR P1, PT, R61, 0x1, !P2 ;  /* 0x000000013d00780c */ /* 0x000fe40005721670 */
[----:B------:R-:W-:Y:S02]  /*2ed0*/  IADD3.X R9, R59, R9, R21, P5, !PT ;  /* 0x000000093b097210 */ /* 0x000fe40002ffe415 */
[----:B------:R-:W-:-:S02]  /*2ee0*/  ISETP.GE.AND P0, PT, R60, 0x89, PT ;  /* 0x000000893c00780c */ /* 0x000fc40003f06270 */
[----:B------:R-:W-:Y:S02]  /*2ef0*/  IADD3 R48, P4, P3, R48, R58, R12 ;  /* 0x0000003a30307210 */ /* 0x000fe40007b9e00c */
[----:B------:R-:W-:-:S05]  /*2f00*/  ISETP.LT.OR P5, PT, R61, 0x2, !P2 ;  /* 0x000000023d00780c */ /* 0x000fca00057a1670 */
[----:B---3--:R-:W-:Y:S08]  /*2f10*/  @P1 BRA `(.L_x_47) ;  /* 0x00000000000c1947 */ /* 0x008ff00003800000 */
[----:B------:R-:W3:Y:S02]  /*2f20*/  LDG.E.U8 R44, desc[UR36][R8.64] ;  /* 0x00000024082c7981 */ /* 0x000ee4000c1e1100 */
[----:B---3--:R-:W-:-:S05]  /*2f30*/  PRMT R14, R44, 0x8880, RZ ;  /* 0x000088802c0e7816 */ /* 0x008fca00000000ff */
[----:B------:R-:W-:-:S07]  /*2f40*/  IMAD R3, R14, R41, RZ ;  /* 0x000000290e037224 */ /* 0x000fce00078e02ff */
.L_x_47:
[----:B------:R-:W-:Y:S05]  /*2f50*/  BSYNC B1 ;  /* 0x0000000000017941 */ /* 0x000fea0003800000 */
.L_x_46:
[----:B-1----:R-:W-:Y:S01]  /*2f60*/  @!P1 IMAD R15, R24, R40, R3 ;  /* 0x00000028180f9224 */ /* 0x002fe200078e0203 */
[----:B------:R-:W-:Y:S01]  /*2f70*/  BSSY B1, `(.L_x_48) ;  /* 0x0000007000017945 */ /* 0x000fe20003800000 */
[----:B------:R-:W-:-:S03]  /*2f80*/  IMAD.IADD R13, R21, 0x1, R13 ;  /* 0x00000001150d7824 */ /* 0x000fc600078e020d */
[----:B------:R1:W-:Y:S01]  /*2f90*/  @!P1 STG.E.U8 desc[UR36][R6.64], R15 ;  /* 0x0000000f06009986 */ /* 0x0003e2000c101124 */
[----:B------:R-:W-:Y:S05]  /*2fa0*/  @P5 BRA `(.L_x_49) ;  /* 0x00000000000c5947 */ /* 0x000fea0003800000 */
[----:B------:R-:W3:Y:S02]  /*2fb0*/  LDG.E.U8 R44, desc[UR36][R8.64+0x1] ;  /* 0x00000124082c7981 */ /* 0x000ee4000c1e1100 */
[----:B---3--:R-:W-:-:S05]  /*2fc0*/  PRMT R12, R44, 0x8880, RZ ;  /* 0x000088802c0c7816 */ /* 0x008fca00000000ff */
[----:B------:R-:W-:-:S07]  /*2fd0*/  IMAD R3, R12, R41, RZ ;  /* 0x000000290c037224 */ /* 0x000fce00078e02ff */
.L_x_49:
[----:B------:R-:W-:Y:S05]  /*2fe0*/  BSYNC B1 ;  /* 0x0000000000017941 */ /* 0x000fea0003800000 */
.L_x_48:
[----:B------:R-:W-:Y:S01]  /*2ff0*/  ISETP.LT.OR P1, PT, R61, 0x1, !P0 ;  /* 0x000000013d00780c */ /* 0x000fe20004721670 */
[----:B------:R-:W-:Y:S01]  /*3000*/  @!P5 IMAD R25, R25, R40, R3 ;  /* 0x000000281919d224 */ /* 0x000fe200078e0203 */
[----:B------:R-:W-:Y:S01]  /*3010*/  BSSY B1, `(.L_x_50) ;  /* 0x000000b000017945 */ /* 0x000fe20003800000 */
[----:B------:R-:W-:Y:S02]  /*3020*/  IADD3.X R49, R11, R59, R13, P4, P3 ;  /* 0x0000003b0b317210 */ /* 0x000fe400027e640d */
[C---:B------:R-:W-:Y:S01]  /*3030*/  ISETP.LT.OR P3, PT, R61.reuse, 0x9, !P2 ;  /* 0x000000093d00780c */ /* 0x040fe20005761670 */
[----:B------:R3:W-:Y:S01]  /*3040*/  @!P5 STG.E.U8 desc[UR36][R6.64+0x1], R25 ;  /* 0x000001190600d986 */ /* 0x0007e2000c101124 */
[C---:B------:R-:W-:Y:S02]  /*3050*/  ISETP.LT.OR P4, PT, R61.reuse, 0x2, !P0 ;  /* 0x000000023d00780c */ /* 0x040fe40004781670 */
[C---:B------:R-:W-:Y:S02]  /*3060*/  ISETP.LT.OR P2, PT, R61.reuse, 0xa, !P2 ;  /* 0x0000000a3d00780c */ /* 0x040fe40005741670 */
[----:B------:R-:W-:-:S02]  /*3070*/  ISETP.LT.OR P5, PT, R61, 0x9, !P0 ;  /* 0x000000093d00780c */ /* 0x000fc400047a1670 */
[----:B------:R-:W-:Y:S11]  /*3080*/  @P1 BRA `(.L_x_51) ;  /* 0x00000000000c1947 */ /* 0x000ff60003800000 */
[----:B------:R-:W4:Y:S02]  /*3090*/  LDG.E.U8 R44, desc[UR36][R48.64] ;  /* 0x00000024302c7981 */ /* 0x000f24000c1e1100 */
[----:B----4-:R-:W-:-:S05]  /*30a0*/  PRMT R10, R44, 0x8880, RZ ;  /* 0x000088802c0a7816 */ /* 0x010fca00000000ff */
[----:B------:R-:W-:-:S07]  /*30b0*/  IMAD R3, R10, R41, RZ ;  /* 0x000000290a037224 */ /* 0x000fce00078e02ff */
.L_x_51:
[----:B------:R-:W-:Y:S05]  /*30c0*/  BSYNC B1 ;  /* 0x0000000000017941 */ /* 0x000fea0003800000 */
.L_x_50:
[----:B------:R-:W-:Y:S01]  /*30d0*/  @!P1 IMAD R11, R26, R40, R3 ;  /* 0x000000281a0b9224 */ /* 0x000fe200078e0203 */
[----:B------:R-:W-:Y:S04]  /*30e0*/  BSSY B1, `(.L_x_52) ;  /* 0x0000006000017945 */ /* 0x000fe80003800000 */
[----:B------:R4:W-:Y:S01]  /*30f0*/  @!P1 STG.E.U8 desc[UR36][R4.64], R11 ;  /* 0x0000000b04009986 */ /* 0x0009e2000c101124 */
[----:B------:R-:W-:Y:S05]  /*3100*/  @P4 BRA `(.L_x_53) ;  /* 0x00000000000c4947 */ /* 0x000fea0003800000 */
[----:B------:R-:W5:Y:S02]  /*3110*/  LDG.E.U8 R44, desc[UR36][R48.64+0x1] ;  /* 0x00000124302c7981 */ /* 0x000f64000c1e1100 */
[----:B-----5:R-:W-:-:S05]  /*3120*/  PRMT R10, R44, 0x8880, RZ ;  /* 0x000088802c0a7816 */ /* 0x020fca00000000ff */
[----:B------:R-:W-:-:S07]  /*3130*/  IMAD R3, R10, R41, RZ ;  /* 0x000000290a037224 */ /* 0x000fce00078e02ff */
.L_x_53:
[----:B------:R-:W-:Y:S05]  /*3140*/  BSYNC B1 ;  /* 0x0000000000017941 */ /* 0x000fea0003800000 */
.L_x_52:
[----:B------:R-:W-:Y:S01]  /*3150*/  @!P4 IMAD R27, R27, R40, R3 ;  /* 0x000000281b1bc224 */ /* 0x000fe200078e0203 */
[----:B------:R-:W-:Y:S04]  /*3160*/  BSSY B1, `(.L_x_54) ;  /* 0x0000006000017945 */ /* 0x000fe80003800000 */
[----:B------:R0:W-:Y:S01]  /*3170*/  @!P4 STG.E.U8 desc[UR36][R4.64+0x1], R27 ;  /* 0x0000011b0400c986 */ /* 0x0001e2000c101124 */
[----:B------:R-:W-:Y:S05]  /*3180*/  @P3 BRA `(.L_x_55) ;  /* 0x00000000000c3947 */ /* 0x000fea0003800000 */
[----:B------:R-:W5:Y:S02]  /*3190*/  LDG.E.U8 R44, desc[UR36][R8.64+0x8] ;  /* 0x00000824082c7981 */ /* 0x000f64000c1e1100 */
[----:B-----5:R-:W-:-:S05]  /*31a0*/  PRMT R10, R44, 0x8880, RZ ;  /* 0x000088802c0a7816 */ /* 0x020fca00000000ff */
[----:B------:R-:W-:-:S07]  /*31b0*/  IMAD R3, R10, R41, RZ ;  /* 0x000000290a037224 */ /* 0x000fce00078e02ff */
.L_x_55:
[----:B------:R-:W-:Y:S05]  /*31c0*/  BSYNC B1 ;  /* 0x0000000000017941 */ /* 0x000fea0003800000 */
.L_x_54:
[----:B----4-:R-:W-:Y:S01]  /*31d0*/  @!P3 IMAD R11, R28, R40, R3 ;  /* 0x000000281c0bb224 */ /* 0x010fe200078e0203 */
[----:B------:R-:W-:Y:S04]  /*31e0*/  BSSY B1, `(.L_x_56) ;  /* 0x0000006000017945 */ /* 0x000fe80003800000 */
[----:B------:R4:W-:Y:S01]  /*31f0*/  @!P3 STG.E.U8 desc[UR36][R6.64+0x8], R11 ;  /* 0x0000080b0600b986 */ /* 0x0009e2000c101124 */
[----:B------:R-:W-:Y:S05]  /*3200*/  @P2 BRA `(.L_x_57) ;  /* 0x00000000000c2947 */ /* 0x000fea0003800000 */
[----:B------:R-:W5:Y:S02]  /*3210*/  LDG.E.U8 R44, desc[UR36][R8.64+0x9] ;  /* 0x00000924082c7981 */ /* 0x000f64000c1e1100 */
[----:B-----5:R-:W-:-:S05]  /*3220*/  PRMT R10, R44, 0x8880, RZ ;  /* 0x000088802c0a7816 */ /* 0x020fca00000000ff */
[----:B------:R-:W-:-:S07]  /*3230*/  IMAD R3, R10, R41, RZ ;  /* 0x000000290a037224 */ /* 0x000fce00078e02ff */
.L_x_57:
[----:B------:R-:W-:Y:S05]  /*3240*/  BSYNC B1 ;  /* 0x0000000000017941 */ /* 0x000fea0003800000 */
.L_x_56:
[----:B------:R-:W-:Y:S01]  /*3250*/  @!P2 IMAD R29, R29, R40, R3 ;  /* 0x000000281d1da224 */ /* 0x000fe200078e0203 */
[----:B------:R-:W-:Y:S04]  /*3260*/  BSSY B1, `(.L_x_58) ;  /* 0x0000006000017945 */ /* 0x000fe80003800000 */
[----:B------:R0:W-:Y:S01]  /*3270*/  @!P2 STG.E.U8 desc[UR36][R6.64+0x9], R29 ;  /* 0x0000091d0600a986 */ /* 0x0001e2000c101124 */
[----:B------:R-:W-:Y:S05]  /*3280*/  @P5 BRA `(.L_x_59) ;  /* 0x00000000000c5947 */ /* 0x000fea0003800000 */
[----:B------:R-:W0:Y:S02]  /*3290*/  LDG.E.U8 R44, desc[UR36][R48.64+0x8] ;  /* 0x00000824302c7981 */ /* 0x000e24000c1e1100 */
[----:B01-34-:R-:W-:-:S05]  /*32a0*/  PRMT R6, R44, 0x8880, RZ ;  /* 0x000088802c067816 */ /* 0x01bfca00000000ff */
[----:B------:R-:W-:-:S07]  /*32b0*/  IMAD R3, R6, R41, RZ ;  /* 0x0000002906037224 */ /* 0x000fce00078e02ff */
.L_x_59:
[----:B------:R-:W-:Y:S05]  /*32c0*/  BSYNC B1 ;  /* 0x0000000000017941 */ /* 0x000fea0003800000 */
.L_x_58:
[----:B01-34-:R-:W-:Y:S01]  /*32d0*/  @!P5 IMAD R7, R30, R40, R3 ;  /* 0x000000281e07d224 */ /* 0x01bfe200078e0203 */
[----:B------:R-:W-:Y:S01]  /*32e0*/  ISETP.LT.OR P0, PT, R61, 0xa, !P0 ;  /* 0x0000000a3d00780c */ /* 0x000fe20004701670 */
[----:B------:R-:W-:Y:S03]  /*32f0*/  BSSY B1, `(.L_x_60) ;  /* 0x0000006000017945 */ /* 0x000fe60003800000 */
[----:B------:R0:W-:Y:S09]  /*3300*/  @!P5 STG.E.U8 desc[UR36][R4.64+0x8], R7 ;  /* 0x000008070400d986 */ /* 0x0001f2000c101124 */
[----:B------:R-:W-:Y:S05]  /*3310*/  @P0 BRA `(.L_x_61) ;  /* 0x00000000000c0947 */ /* 0x000fea0003800000 */
[----:B------:R-:W3:Y:S02]  /*3320*/  LDG.E.U8 R44, desc[UR36][R48.64+0x9] ;  /* 0x00000924302c7981 */ /* 0x000ee4000c1e1100 */
[----:B---3--:R-:W-:-:S05]  /*3330*/  PRMT R6, R44, 0x8880, RZ ;  /* 0x000088802c067816 */ /* 0x008fca00000000ff */
[----:B------:R-:W-:-:S07]  /*3340*/  IMAD R3, R6, R41, RZ ;  /* 0x0000002906037224 */ /* 0x000fce00078e02ff */
.L_x_61:
[----:B------:R-:W-:Y:S05]  /*3350*/  BSYNC B1 ;  /* 0x0000000000017941 */ /* 0x000fea0003800000 */
.L_x_60:
[----:B------:R-:W-:Y:S01]  /*3360*/  IMAD R3, R31, R40, R3 ;  /* 0x000000281f037224 */ /* 0x000fe200078e0203 */
[----:B------:R-:W-:Y:S06]  /*3370*/  @P0 BRA `(.L_x_62) ;  /* 0x0000000000d80947 */ /* 0x000fec0003800000 */
[----:B------:R1:W-:Y:S01]  /*3380*/  STG.E.U8 desc[UR36][R4.64+0x9], R3 ;  /* 0x0000090304007986 */ /* 0x0003e2000c101124 */
[----:B------:R-:W-:Y:S05]  /*3390*/  BRA `(.L_x_62) ;  /* 0x0000000000d07947 */ /* 0x000fea0003800000 */
.L_x_29:
[C---:B------:R-:W-:Y:S02]  /*33a0*/  ISETP.GE.AND P2, PT, R60.reuse, 0x1, PT ;  /* 0x000000013c00780c */ /* 0x040fe40003f46270 */
[----:B------:R-:W-:Y:S02]  /*33b0*/  ISETP.GE.AND P1, PT, R60, 0x9, PT ;  /* 0x000000093c00780c */ /* 0x000fe40003f26270 */
[C---:B------:R-:W-:Y:S02]  /*33c0*/  ISETP.LT.OR P3, PT, R61.reuse, 0x1, !P2 ;  /* 0x000000013d00780c */ /* 0x040fe40005761670 */
[C---:B------:R-:W-:Y:S02]  /*33d0*/  ISETP.LT.OR P0, PT, R61.reuse, 0x2, !P2 ;  /* 0x000000023d00780c */ /* 0x040fe40005701670 */
[C---:B------:R-:W-:Y:S02]  /*33e0*/  ISETP.LT.OR P5, PT, R61.reuse, 0x1, !P1 ;  /* 0x000000013d00780c */ /* 0x040fe40004fa1670 */
[----:B------:R-:W-:-:S02]  /*33f0*/  ISETP.LT.OR P4, PT, R61, 0x9, !P2 ;  /* 0x000000093d00780c */ /* 0x000fc40005781670 */
[----:B------:R-:W-:-:S05]  /*3400*/  ISETP.LT.OR P2, PT, R61, 0xa, !P2 ;  /* 0x0000000a3d00780c */ /* 0x000fca0005741670 */
[-C--:B------:R-:W-:Y:S02]  /*3410*/  @!P3 IMAD R3, R32, R40.reuse, RZ ;  /* 0x000000282003b224 */ /* 0x080fe400078e02ff */
[-C--:B------:R-:W-:Y:S02]  /*3420*/  @!P0 IMAD R33, R33, R40.reuse, RZ ;  /* 0x0000002821218224 */ /* 0x080fe400078e02ff */
[-C--:B------:R-:W-:Y:S01]  /*3430*/  @!P5 IMAD R9, R34, R40.reuse, RZ ;  /* 0x000000282209d224 */ /* 0x080fe200078e02ff */
[----:B------:R0:W-:Y:S01]  /*3440*/  @!P3 STG.E.U8 desc[UR36][R20.64], R3 ;  /* 0x000000031400b986 */ /* 0x0001e2000c101124 */
[----:B------:R-:W-:Y:S01]  /*3450*/  ISETP.LT.OR P3, PT, R61, 0x2, !P1 ;  /* 0x000000023d00780c */ /* 0x000fe20004f61670 */
[-C--:B------:R-:W-:Y:S02]  /*3460*/  @!P4 IMAD R11, R36, R40.reuse, RZ ;  /* 0x00000028240bc224 */ /* 0x080fe400078e02ff */
[----:B------:R-:W-:Y:S01]  /*3470*/  @!P0 STG.E.U8 desc[UR36][R20.64+0x1], R33 ;  /* 0x0000012114008986 */ /* 0x000fe2000c101124 */
[----:B------:R-:W-:Y:S01]  /*3480*/  ISETP.GE.AND P0, PT, R60, 0x81, PT ;  /* 0x000000813c00780c */ /* 0x000fe20003f06270 */
[----:B------:R-:W-:-:S02]  /*3490*/  @!P2 IMAD R37, R37, R40, RZ ;  /* 0x000000282525a224 */ /* 0x000fc400078e02ff */
[----:B------:R1:W-:Y:S01]  /*34a0*/  @!P5 STG.E.U8 desc[UR36][R46.64], R9 ;  /* 0x000000092e00d986 */ /* 0x0003e2000c101124 */
[C---:B------:R-:W-:Y:S02]  /*34b0*/  ISETP.LT.OR P5, PT, R61.reuse, 0x9, !P1 ;  /* 0x000000093d00780c */ /* 0x040fe40004fa1670 */
[----:B------:R-:W-:-:S03]  /*34c0*/  ISETP.LT.OR P1, PT, R61, 0xa, !P1 ;  /* 0x0000000a3d00780c */ /* 0x000fc60004f21670 */
[----:B------:R-:W-:-:S05]  /*34d0*/  @!P3 IMAD R35, R35, R40, RZ ;  /* 0x000000282323b224 */ /* 0x000fca00078e02ff */
[----:B------:R-:W-:Y:S01]  /*34e0*/  @!P3 STG.E.U8 desc[UR36][R46.64+0x1], R35 ;  /* 0x000001232e00b986 */ /* 0x000fe2000c101124 */
[C---:B------:R-:W-:Y:S02]  /*34f0*/  ISETP.LT.OR P3, PT, R61.reuse, 0x1, !P0 ;  /* 0x000000013d00780c */ /* 0x040fe40004761670 */
[-C--:B0-----:R-:W-:Y:S01]  /*3500*/  @!P5 IMAD R3, R38, R40.reuse, RZ ;  /* 0x000000282603d224 */ /* 0x081fe200078e02ff */
[----:B------:R0:W-:Y:S01]  /*3510*/  @!P4 STG.E.U8 desc[UR36][R20.64+0x8], R11 ;  /* 0x0000080b1400c986 */ /* 0x0001e2000c101124 */
[----:B------:R-:W-:Y:S01]  /*3520*/  ISETP.LT.OR P4, PT, R61, 0x2, !P0 ;  /* 0x000000023d00780c */ /* 0x000fe20004781670 */
[----:B------:R-:W-:Y:S02]  /*3530*/  @!P1 IMAD R39, R39, R40, RZ ;  /* 0x0000002827279224 */ /* 0x000fe400078e02ff */
[----:B------:R-:W-:Y:S01]  /*3540*/  @!P2 STG.E.U8 desc[UR36][R20.64+0x9], R37 ;  /* 0x000009251400a986 */ /* 0x000fe2000c101124 */
[----:B------:R-:W-:-:S03]  /*3550*/  ISETP.GE.AND P2, PT, R60, 0x89, PT ;  /* 0x000000893c00780c */ /* 0x000fc60003f46270 */
[----:B------:R-:W-:Y:S01]  /*3560*/  @!P5 STG.E.U8 desc[UR36][R46.64+0x8], R3 ;  /* 0x000008032e00d986 */ /* 0x000fe2000c101124 */
[C---:B------:R-:W-:Y:S01]  /*3570*/  ISETP.LT.OR P5, PT, R61.reuse, 0x9, !P2 ;  /* 0x000000093d00780c */ /* 0x040fe200057a1670 */
[-C--:B-1----:R-:W-:Y:S02]  /*3580*/  @!P3 IMAD R9, R24, R40.reuse, RZ ;  /* 0x000000281809b224 */ /* 0x082fe400078e02ff */
[----:B------:R-:W-:Y:S01]  /*3590*/  @!P1 STG.E.U8 desc[UR36][R46.64+0x9], R39 ;  /* 0x000009272e009986 */ /* 0x000fe2000c101124 */
[----:B------:R-:W-:Y:S01]  /*35a0*/  ISETP.LT.OR P1, PT, R61, 0x1, !P2 ;  /* 0x000000013d00780c */ /* 0x000fe20005721670 */
[----:B------:R-:W-:Y:S02]  /*35b0*/  @!P4 IMAD R25, R25, R40, RZ ;  /* 0x000000281919c224 */ /* 0x000fe400078e02ff */
[----:B------:R1:W-:Y:S01]  /*35c0*/  @!P3 STG.E.U8 desc[UR36][R6.64], R9 ;  /* 0x000000090600b986 */ /* 0x0003e2000c101124 */
[C---:B------:R-:W-:Y:S02]  /*35d0*/  ISETP.LT.OR P3, PT, R61.reuse, 0x9, !P0 ;  /* 0x000000093d00780c */ /* 0x040fe40004761670 */
[C---:B------:R-:W-:Y:S01]  /*35e0*/  ISETP.LT.OR P0, PT, R61.reuse, 0xa, !P0 ;  /* 0x0000000a3d00780c */ /* 0x040fe20004701670 */
[----:B------:R3:W-:Y:S01]  /*35f0*/  @!P4 STG.E.U8 desc[UR36][R6.64+0x1], R25 ;  /* 0x000001190600c986 */ /* 0x0007e2000c101124 */
[----:B------:R-:W-:-:S02]  /*3600*/  ISETP.LT.OR P4, PT, R61, 0x2, !P2 ;  /* 0x000000023d00780c */ /* 0x000fc40005781670 */
[----:B------:R-:W-:-:S03]  /*3610*/  ISETP.LT.OR P2, PT, R61, 0xa, !P2 ;  /* 0x0000000a3d00780c */ /* 0x000fc60005741670 */
[-C--:B0-----:R-:W-:Y:S02]  /*3620*/  @!P1 IMAD R11, R26, R40.reuse, RZ ;  /* 0x000000281a0b9224 */ /* 0x081fe400078e02ff */
[-C--:B-1----:R-:W-:Y:S02]  /*3630*/  @!P5 IMAD R9, R30, R40.reuse, RZ ;  /* 0x000000281e09d224 */ /* 0x082fe400078e02ff */
[-C--:B------:R-:W-:Y:S01]  /*3640*/  @!P3 IMAD R3, R28, R40.reuse, RZ ;  /* 0x000000281c03b224 */ /* 0x080fe200078e02ff */
[----:B------:R3:W-:Y:S01]  /*3650*/  @!P1 STG.E.U8 desc[UR36][R4.64], R11 ;  /* 0x0000000b04009986 */ /* 0x0007e2000c101124 */
[-C--:B------:R-:W-:Y:S02]  /*3660*/  @!P0 IMAD R29, R29, R40.reuse, RZ ;  /* 0x000000281d1d8224 */ /* 0x080fe400078e02ff */
[-C--:B------:R-:W-:Y:S02]  /*3670*/  @!P4 IMAD R27, R27, R40.reuse, RZ ;  /* 0x000000281b1bc224 */ /* 0x080fe400078e02ff */
[----:B------:R-:W-:-:S03]  /*3680*/  @!P2 IMAD R31, R31, R40, RZ ;  /* 0x000000281f1fa224 */ /* 0x000fc600078e02ff */
[----:B------:R3:W-:Y:S04]  /*3690*/  @!P4 STG.E.U8 desc[UR36][R4.64+0x1], R27 ;  /* 0x0000011b0400c986 */ /* 0x0007e8000c101124 */
[----:B------:R3:W-:Y:S04]  /*36a0*/  @!P3 STG.E.U8 desc[UR36][R6.64+0x8], R3 ;  /* 0x000008030600b986 */ /* 0x0007e8000c101124 */
[----:B------:R3:W-:Y:S04]  /*36b0*/  @!P0 STG.E.U8 desc[UR36][R6.64+0x9], R29 ;  /* 0x0000091d06008986 */ /* 0x0007e8000c101124 */
[----:B------:R3:W-:Y:S04]  /*36c0*/  @!P5 STG.E.U8 desc[UR36][R4.64+0x8], R9 ;  /* 0x000008090400d986 */ /* 0x0007e8000c101124 */
[----:B------:R3:W-:Y:S02]  /*36d0*/  @!P2 STG.E.U8 desc[UR36][R4.64+0x9], R31 ;  /* 0x0000091f0400a986 */ /* 0x0007e4000c101124 */
.L_x_62:
[----:B------:R-:W-:Y:S05]  /*36e0*/  BSYNC B0 ;  /* 0x0000000000007941 */ /* 0x000fea0003800000 */
.L_x_28:
[----:B------:R-:W-:Y:S01]  /*36f0*/  ULDC UR4, c[0x0][0xc] ;  /* 0x0000030000047ab9 */ /* 0x000fe20000000800 */
[----:B------:R-:W-:Y:S01]  /*3700*/  ULDC UR5, c[0x0][0x10] ;  /* 0x0000040000057ab9 */ /* 0x000fe20000000800 */
[----:B-1-3--:R-:W1:Y:S01]  /*3710*/  LDC R3, c[0x0][0x14] ;  /* 0x00000500ff037b82 */ /* 0x00ae620000000800 */
[----:B------:R-:W-:Y:S01]  /*3720*/  UIMAD.WIDE.U32 UR4, UR4, UR5, URZ ;  /* 0x00000005040472a5 */ /* 0x000fe2000f8e003f */
[----:B--2---:R-:W-:Y:S02]  /*3730*/  IMAD.MOV.U32 R46, RZ, RZ, -0x1 ;  /* 0xffffffffff2e7424 */ /* 0x004fe400078e00ff */
[----:B------:R-:W-:-:S03]  /*3740*/  IMAD.MOV.U32 R51, RZ, RZ, -0x1 ;  /* 0xffffffffff337424 */ /* 0x000fc600078e00ff */
[----:B-1----:R-:W-:-:S04]  /*3750*/  IMAD.WIDE.U32 R16, R3, UR4, R16 ;  /* 0x0000000403107c25 */ /* 0x002fc8000f8e0010 */
[----:B------:R-:W-:Y:S01]  /*3760*/  IMAD R3, R3, UR5, RZ ;  /* 0x0000000503037c24 */ /* 0x000fe2000f8e02ff */
[----:B------:R-:W-:Y:S02]  /*3770*/  ULDC.64 UR4, c[0x0][0x650] ;  /* 0x0001940000047ab9 */ /* 0x000fe40000000a00 */
[----:B------:R-:W-:Y:S01]  /*3780*/  ISETP.GE.U32.AND P0, PT, R16, UR4, PT ;  /* 0x0000000410007c0c */ /* 0x000fe2000bf06070 */
[--C-:B------:R-:W-:Y:S01]  /*3790*/  IMAD.IADD R17, R17, 0x1, R3.reuse ;  /* 0x0000000111117824 */ /* 0x100fe200078e0203 */
[----:B------:R-:W-:-:S04]  /*37a0*/  PRMT R3, RZ, 0x7610, R3 ;  /* 0x00007610ff037816 */ /* 0x000fc80000000003 */
[----:B------:R-:W-:-:S13]  /*37b0*/  ISETP.GE.U32.AND.EX P0, PT, R17, UR5, PT, P0 ;  /* 0x0000000511007c0c */ /* 0x000fda000bf06100 */
[----:B------:R-:W-:Y:S05]  /*37c0*/  @P0 BRA `(.L_x_63) ;  /* 0x0000000400640947 */ /* 0x000fea0003800000 */
[----:B------:R-:W1:Y:S01]  /*37d0*/  S2R R12, SR_CTAID.X ;  /* 0x00000000000c7919 */ /* 0x000e620000002500 */
[----:B------:R-:W2:Y:S01]  /*37e0*/  LDC.64 R10, c[0x0][0x628] ;  /* 0x00018a00ff0a7b82 */ /* 0x000ea20000000a00 */
[----:B------:R-:W-:Y:S01]  /*37f0*/  ULDC UR4, c[0x0][0x150] ;  /* 0x0000540000047ab9 */ /* 0x000fe20000000800 */
[----:B------:R-:W-:Y:S01]  /*3800*/  IMAD.MOV.U32 R8, RZ, RZ, R16 ;  /* 0x000000ffff087224 */ /* 0x000fe200078e0010 */
[----:B------:R-:W3:Y:S01]  /*3810*/  S2R R24, SR_CTAID.Y ;  /* 0x0000000000187919 */ /* 0x000ee20000002600 */
[----:B------:R-:W-:-:S04]  /*3820*/  IMAD.MOV.U32 R9, RZ, RZ, R17 ;  /* 0x000000ffff097224 */ /* 0x000fc800078e0011 */
[----:B------:R-:W4:Y:S08]  /*3830*/  LDC R21, c[0x0][0x144] ;  /* 0x00005100ff157b82 */ /* 0x000f300000000800 */
[----:B------:R-:W0:Y:S08]  /*3840*/  LDC R0, c[0x0][0x630] ;  /* 0x00018c00ff007b82 */ /* 0x000e300000000800 */
[----:B------:R-:W0:Y:S01]  /*3850*/  LDC.64 R14, c[0x0][0x620] ;  /* 0x00018800ff0e7b82 */ /* 0x000e220000000a00 */
[----:B--2---:R-:W-:-:S04]  /*3860*/  ISETP.NE.U32.AND P0, PT, R10, RZ, PT ;  /* 0x000000ff0a00720c */ /* 0x004fc80003f05070 */
[----:B------:R-:W-:Y:S02]  /*3870*/  ISETP.NE.AND.EX P0, PT, R11, RZ, PT, P0 ;  /* 0x000000ff0b00720c */ /* 0x000fe40003f05300 */
[----:B-1----:R-:W-:-:S05]  /*3880*/  I2FP.F32.U32 R3, R12 ;  /* 0x0000000c00037245 */ /* 0x002fca0000201000 */
[----:B------:R-:W-:-:S04]  /*3890*/  FMUL R3, R3, UR4 ;  /* 0x0000000403037c20 */ /* 0x000fc80008400000 */
[----:B------:R1:W2:Y:S02]  /*38a0*/  F2I.U32.TRUNC.NTZ R20, R3 ;  /* 0x0000000300147305 */ /* 0x0002a4000020f000 */
[----:B---34-:R-:W-:Y:S05]  /*38b0*/  @!P0 BRA `(.L_x_64) ;  /* 0x0000000000288947 */ /* 0x018fea0003800000 */
[----:B-1----:R-:W1:Y:S02]  /*38c0*/  LDC R3, c[0x0][0x634] ;  /* 0x00018d00ff037b82 */ /* 0x002e640000000800 */
[----:B-1----:R-:W-:-:S05]  /*38d0*/  IADD3 R3, P0, R16, R3, RZ ;  /* 0x0000000310037210 */ /* 0x002fca0007f1e0ff */
[----:B------:R-:W-:-:S04]  /*38e0*/  IMAD.X R13, RZ, RZ, R17, P0 ;  /* 0x000000ffff0d7224 */ /* 0x000fc800000e0611 */
[----:B0-----:R-:W-:-:S04]  /*38f0*/  IMAD.WIDE.U32 R4, R13, R10, RZ ;  /* 0x0000000a0d047225 */ /* 0x001fc800078e00ff */
[----:B------:R-:W-:-:S04]  /*3900*/  IMAD.WIDE.U32 R6, P0, R3, R11, R4 ;  /* 0x0000000b03067225 */ /* 0x000fc80007800004 */
[----:B------:R-:W-:-:S04]  /*3910*/  IMAD.WIDE.U32 R4, R3, R10, RZ ;  /* 0x0000000a03047225 */ /* 0x000fc800078e00ff */
[----:B------:R-:W-:Y:S01]  /*3920*/  IMAD.X R9, RZ, RZ, RZ, P0 ;  /* 0x000000ffff097224 */ /* 0x000fe200000e06ff */
[----:B------:R-:W-:Y:S01]  /*3930*/  IADD3 RZ, P0, R5, R6, RZ ;  /* 0x0000000605ff7210 */ /* 0x000fe20007f1e0ff */
[----:B------:R-:W-:-:S04]  /*3940*/  IMAD.MOV.U32 R8, RZ, RZ, R7 ;  /* 0x000000ffff087224 */ /* 0x000fc800078e0007 */
[----:B------:R-:W-:-:S08]  /*3950*/  IMAD.WIDE.U32.X R8, R13, R11, R8, P0 ;  /* 0x0000000b0d087225 */ /* 0x000fd000000e0408 */
.L_x_64:
[----:B------:R-:W3:Y:S01]  /*3960*/  LDC.64 R28, c[0x0][0x640] ;  /* 0x00019000ff1c7b82 */ /* 0x000ee20000000a00 */
[-CC-:B0-----:R-:W-:Y:S01]  /*3970*/  SHF.R.U64 R51, R8, R0.reuse, R9.reuse ;  /* 0x0000000008337219 */ /* 0x181fe20000001209 */
[----:B--2---:R-:W-:Y:S01]  /*3980*/  IMAD.MOV R20, RZ, RZ, -R20 ;  /* 0x000000ffff147224 */ /* 0x004fe200078e0a14 */
[----:B------:R-:W-:Y:S01]  /*3990*/  SHF.R.U32.HI R0, RZ, R0, R9 ;  /* 0x00000000ff007219 */ /* 0x000fe20000011609 */
[----:B------:R-:W-:Y:S01]  /*39a0*/  ULDC UR4, c[0x0][0x154] ;  /* 0x0000550000047ab9 */ /* 0x000fe20000000800 */
[----:B-1----:R-:W-:Y:S01]  /*39b0*/  IADD3 R3, P0, RZ, -R51, RZ ;  /* 0x80000033ff037210 */ /* 0x002fe20007f1e0ff */
[----:B------:R-:W-:Y:S02]  /*39c0*/  IMAD R21, R21, R20, R12 ;  /* 0x0000001415157224 */ /* 0x000fe400078e020c */
[----:B------:R-:W0:Y:S01]  /*39d0*/  LDC R6, c[0x0][0x618] ;  /* 0x00018600ff067b82 */ /* 0x000e220000000800 */
[----:B------:R-:W-:Y:S02]  /*39e0*/  IMAD.MOV.U32 R7, RZ, RZ, 0x1 ;  /* 0x00000001ff077424 */ /* 0x000fe400078e00ff */
[----:B------:R-:W-:-:S04]  /*39f0*/  IMAD.X R5, RZ, RZ, ~R0, P0 ;  /* 0x000000ffff057224 */ /* 0x000fc800000e0e00 */
[-C--:B------:R-:W-:Y:S01]  /*3a00*/  IMAD R0, R5, R14.reuse, RZ ;  /* 0x0000000e05007224 */ /* 0x080fe200078e02ff */
[----:B------:R-:W1:Y:S01]  /*3a10*/  LDC R8, c[0x0][0x608] ;  /* 0x00018200ff087b82 */ /* 0x000e620000000800 */
[----:B------:R-:W-:-:S04]  /*3a20*/  IMAD.WIDE.U32 R4, R3, R14, R16 ;  /* 0x0000000e03047225 */ /* 0x000fc800078e0010 */
[----:B------:R-:W-:Y:S01]  /*3a30*/  IMAD R3, R3, R15, R0 ;  /* 0x0000000f03037224 */ /* 0x000fe200078e0200 */
[----:B------:R-:W-:Y:S02]  /*3a40*/  I2FP.F32.U32 R0, R24 ;  /* 0x0000001800007245 */ /* 0x000fe40000201000 */
[----:B------:R-:W2:Y:S01]  /*3a50*/  LDC R26, c[0x0][0x658] ;  /* 0x00019600ff1a7b82 */ /* 0x000ea20000000800 */
[----:B------:R-:W-:Y:S01]  /*3a60*/  IMAD.IADD R3, R5, 0x1, R3 ;  /* 0x0000000105037824 */ /* 0x000fe200078e0203 */
[----:B---3--:R-:W-:Y:S01]  /*3a70*/  ISETP.NE.U32.AND P0, PT, R28, RZ, PT ;  /* 0x000000ff1c00720c */ /* 0x008fe20003f05070 */
[----:B------:R-:W-:Y:S01]  /*3a80*/  FMUL R0, R0, UR4 ;  /* 0x0000000400007c20 */ /* 0x000fe20008400000 */
[----:B------:R-:W-:Y:S02]  /*3a90*/  IMAD.MOV.U32 R5, RZ, RZ, -0x1 ;  /* 0xffffffffff057424 */ /* 0x000fe400078e00ff */
[----:B------:R-:W-:Y:S01]  /*3aa0*/  ISETP.NE.AND.EX P0, PT, R29, RZ, PT, P0 ;  /* 0x000000ff1d00720c */ /* 0x000fe20003f05300 */
[----:B------:R3:W4:Y:S01]  /*3ab0*/  F2I.U32.TRUNC.NTZ R13, R0 ;  /* 0x00000000000d7305 */ /* 0x000722000020f000 */
[----:B------:R-:W3:Y:S01]  /*3ac0*/  LDC R15, c[0x0][0x148] ;  /* 0x00005200ff0f7b82 */ /* 0x000ee20000000800 */
[----:B0-----:R-:W-:-:S02]  /*3ad0*/  SHF.R.U64 R12, R4, R6, R3 ;  /* 0x00000006040c7219 */ /* 0x001fc40000001203 */
[----:B------:R-:W-:-:S05]  /*3ae0*/  SHF.R.U32.HI R3, RZ, R6, R3 ;  /* 0x00000006ff037219 */ /* 0x000fca0000011603 */
[----:B------:R-:W0:Y:S01]  /*3af0*/  LDC R20, c[0x0][0x600] ;  /* 0x00018000ff147b82 */ /* 0x000e220000000800 */
[-CC-:B-1----:R-:W-:Y:S02]  /*3b00*/  SHF.R.U64 R10, R12, R8.reuse, R3.reuse ;  /* 0x000000080c0a7219 */ /* 0x182fe40000001203 */
[----:B------:R-:W-:-:S05]  /*3b10*/  SHF.R.U32.HI R3, RZ, R8, R3 ;  /* 0x00000008ff037219 */ /* 0x000fca0000011603 */
[----:B------:R-:W1:Y:S01]  /*3b20*/  LDC R27, c[0x0][0x648] ;  /* 0x00019200ff1b7b82 */ /* 0x000e620000000800 */
[-C--:B--2---:R-:W-:Y:S02]  /*3b30*/  SHF.L.U32 R4, R5, R26.reuse, RZ ;  /* 0x0000001a05047219 */ /* 0x084fe400000006ff */
[-CC-:B------:R-:W-:Y:S02]  /*3b40*/  SHF.R.U64 R14, R10, R26.reuse, R3.reuse ;  /* 0x0000001a0a0e7219 */ /* 0x180fe40000001203 */
[----:B------:R-:W-:Y:S02]  /*3b50*/  SHF.R.U32.HI R5, RZ, R26, R3 ;  /* 0x0000001aff057219 */ /* 0x000fe40000011603 */
[----:B------:R-:W-:Y:S01]  /*3b60*/  LOP3.LUT R25, RZ, R4, RZ, 0x33, !PT ;  /* 0x00000004ff197212 */ /* 0x000fe200078e33ff */
[----:B------:R-:W2:Y:S01]  /*3b70*/  LDC R30, c[0x0][0x638] ;  /* 0x00018e00ff1e7b82 */ /* 0x000ea20000000800 */
[----:B------:R-:W-:Y:S01]  /*3b80*/  SHF.L.U32 R26, R7, R26, RZ ;  /* 0x0000001a071a7219 */ /* 0x000fe200000006ff */
[----:B------:R-:W-:-:S06]  /*3b90*/  IMAD.MOV.U32 R4, RZ, RZ, R14 ;  /* 0x000000ffff047224 */ /* 0x000fcc00078e000e */
[----:B------:R-:W0:Y:S01]  /*3ba0*/  LDC R31, c[0x0][0x610] ;  /* 0x00018400ff1f7b82 */ /* 0x000e220000000800 */
[----:B----4-:R-:W-:Y:S05]  /*3bb0*/  @!P0 BRA `(.L_x_65) ;  /* 0x0000000000288947 */ /* 0x010fea0003800000 */
[----:B------:R-:W4:Y:S02]  /*3bc0*/  LDC R3, c[0x0][0x64c] ;  /* 0x00019300ff037b82 */ /* 0x000f240000000800 */
[----:B----4-:R-:W-:-:S05]  /*3bd0*/  IADD3 R3, P0, R14, R3, RZ ;  /* 0x000000030e037210 */ /* 0x010fca0007f1e0ff */
        /* <DEDUP_REMOVED lines=8> */
.L_x_65:
[----:B------:R-:W-:Y:S01]  /*3c60*/  ISETP.NE.AND P0, PT, R2, 0x1, PT ;  /* 0x000000010200780c */ /* 0x000fe20003f05270 */
[----:B0-----:R-:W-:Y:S01]  /*3c70*/  VIADD R7, R20, 0xffffffff ;  /* 0xffffffff14077836 */ /* 0x001fe20000000000 */
[----:B-1-3--:R-:W-:Y:S01]  /*3c80*/  SHF.R.U64 R0, R4, R27, R5 ;  /* 0x0000001b04007219 */ /* 0x00afe20000001205 */
[----:B------:R-:W-:Y:S01]  /*3c90*/  IMAD.MOV R13, RZ, RZ, -R13 ;  /* 0x000000ffff0d7224 */ /* 0x000fe200078e0a0d */
[----:B------:R-:W-:Y:S01]  /*3ca0*/  LOP3.LUT R5, R10, R25, RZ, 0xc0, !PT ;  /* 0x000000190a057212 */ /* 0x000fe200078ec0ff */
[----:B------:R-:W-:Y:S01]  /*3cb0*/  IMAD.MOV.U32 R4, RZ, RZ, 0x1 ;  /* 0x00000001ff047424 */ /* 0x000fe200078e00ff */
[----:B------:R-:W-:Y:S01]  /*3cc0*/  LOP3.LUT R12, R12, R7, RZ, 0xc0, !PT ;  /* 0x000000070c0c7212 */ /* 0x000fe200078ec0ff */
[----:B------:R-:W-:Y:S02]  /*3cd0*/  IMAD.MOV R3, RZ, RZ, -R0 ;  /* 0x000000ffff037224 */ /* 0x000fe400078e0a00 */
[----:B------:R-:W-:Y:S02]  /*3ce0*/  IMAD R0, R26, R0, R5 ;  /* 0x000000001a007224 */ /* 0x000fe400078e0205 */
[----:B--2---:R-:W-:-:S02]  /*3cf0*/  IMAD R3, R3, R30, R14 ;  /* 0x0000001e03037224 */ /* 0x004fc400078e020e */
[----:B------:R-:W-:Y:S02]  /*3d00*/  @P0 IMAD R21, R15, R13, R24 ;  /* 0x0000000d0f150224 */ /* 0x000fe400078e0218 */
[----:B------:R-:W-:Y:S01]  /*3d10*/  IMAD R5, R3, R20, R12 ;  /* 0x0000001403057224 */ /* 0x000fe200078e020c */
[----:B------:R-:W-:Y:S01]  /*3d20*/  PRMT R3, R4, 0x7610, R3 ;  /* 0x0000761004037816 */ /* 0x000fe20000000003 */
[----:B------:R-:W-:-:S05]  /*3d30*/  IMAD R0, R0, R31, R21 ;  /* 0x0000001f00007224 */ /* 0x000fca00078e0215 */
[----:B------:R-:W-:Y:S02]  /*3d40*/  SEL R46, R5, R0, !P0 ;  /* 0x00000000052e7207 */ /* 0x000fe40004000000 */
[----:B------:R-:W-:-:S07]  /*3d50*/  SEL R0, R0, R5, !P0 ;  /* 0x0000000500007207 */ /* 0x000fce0004000000 */
.L_x_63:
[----:B------:R-:W-:Y:S01]  /*3d60*/  LOP3.LUT P0, RZ, R3, 0xff, RZ, 0xc0, !PT ;  /* 0x000000ff03ff7812 */ /* 0x000fe2000780c0ff */
[----:B------:R-:W-:-:S12]  /*3d70*/  IMAD.MOV.U32 R45, RZ, RZ, R0 ;  /* 0x000000ffff2d7224 */ /* 0x000fd800078e0000 */
[----:B------:R-:W-:Y:S05]  /*3d80*/  @P0 BRA `(.L_x_66) ;  /* 0xffffffd000900947 */ /* 0x000fea000383ffff */
[----:B------:R-:W-:Y:S05]  /*3d90*/  EXIT ;  /* 0x000000000000794d */ /* 0x000fea0003800000 */
.L_x_3:
[----:B0-----:R-:W-:Y:S01]  /*3da0*/  ULDC.64 UR4, c[0x0][0x650] ;  /* 0x0001940000047ab9 */ /* 0x001fe20000000a00 */
        /* <DEDUP_REMOVED lines=25> */
.L_x_68:
[-CC-:B------:R-:W-:Y:S01]  /*3f40*/  SHF.R.U64 R14, R12, R20.reuse, R13.reuse ;  /* 0x000000140c0e7219 */ /* 0x180fe2000000120d */
[----:B------:R-:W0:Y:S01]  /*3f50*/  LDC R24, c[0x0][0x618] ;  /* 0x00018600ff187b82 */ /* 0x000e220000000800 */
[----:B------:R-:W-:Y:S01]  /*3f60*/  SHF.R.U32.HI R5, RZ, R20, R13 ;  /* 0x00000014ff057219 */ /* 0x000fe2000001160d */
[----:B------:R-:W-:Y:S01]  /*3f70*/  ULDC UR4, c[0x0][0x150] ;  /* 0x0000540000047ab9 */ /* 0x000fe20000000800 */
[----:B------:R-:W-:Y:S02]  /*3f80*/  IADD3 R7, P0, RZ, -R14, RZ ;  /* 0x8000000eff077210 */ /* 0x000fe40007f1e0ff */
[----:B------:R-:W-:-:S03]  /*3f90*/  I2FP.F32.U32 R8, R6 ;  /* 0x0000000600087245 */ /* 0x000fc60000201000 */
[----:B------:R-:W1:Y:S01]  /*3fa0*/  LDC.64 R28, c[0x0][0x640] ;  /* 0x00019000ff1c7b82 */ /* 0x000e620000000a00 */
[----:B------:R-:W-:Y:S02]  /*3fb0*/  IMAD.X R5, RZ, RZ, ~R5, P0 ;  /* 0x000000ffff057224 */ /* 0x000fe400000e0e05 */
[----:B------:R-:W-:Y:S01]  /*3fc0*/  FMUL R11, R8, UR4 ;  /* 0x00000004080b7c20 */ /* 0x000fe20008400000 */
[----:B------:R-:W-:Y:S01]  /*3fd0*/  IMAD.WIDE.U32 R8, R7, R22, R16 ;  /* 0x0000001607087225 */ /* 0x000fe200078e0010 */
[----:B------:R-:W-:-:S03]  /*3fe0*/  ULDC UR4, c[0x0][0x154] ;  /* 0x0000550000047ab9 */ /* 0x000fc60000000800 */
[----:B------:R-:W-:Y:S01]  /*3ff0*/  IMAD R10, R5, R22, RZ ;  /* 0x00000016050a7224 */ /* 0x000fe200078e02ff */
[----:B------:R-:W2:Y:S01]  /*4000*/  LDC R13, c[0x0][0x144] ;  /* 0x00005100ff0d7b82 */ /* 0x000ea20000000800 */
[----:B------:R-:W3:Y:S02]  /*4010*/  F2I.U32.TRUNC.NTZ R11, R11 ;  /* 0x0000000b000b7305 */ /* 0x000ee4000020f000 */
[----:B------:R-:W-:-:S04]  /*4020*/  IMAD R5, R7, R23, R10 ;  /* 0x0000001707057224 */ /* 0x000fc800078e020a */
[----:B------:R-:W-:Y:S01]  /*4030*/  IMAD.IADD R5, R9, 0x1, R5 ;  /* 0x0000000109057824 */ /* 0x000fe200078e0205 */
[----:B------:R-:W4:Y:S01]  /*4040*/  LDC R22, c[0x0][0x608] ;  /* 0x00018200ff167b82 */ /* 0x000f220000000800 */
[----:B------:R-:W-:-:S03]  /*4050*/  IMAD.MOV.U32 R9, RZ, RZ, 0x1 ;  /* 0x00000001ff097424 */ /* 0x000fc600078e00ff */
[-C--:B0-----:R-:W-:Y:S02]  /*4060*/  SHF.R.U64 R12, R8, R24.reuse, R5 ;  /* 0x00000018080c7219 */ /* 0x081fe40000001205 */
[----:B------:R-:W-:Y:S02]  /*4070*/  I2FP.F32.U32 R8, R3 ;  /* 0x0000000300087245 */ /* 0x000fe40000201000 */
[----:B------:R-:W0:Y:S01]  /*4080*/  LDC R10, c[0x0][0x658] ;  /* 0x00019600ff0a7b82 */ /* 0x000e220000000800 */
[----:B-1----:R-:W-:Y:S01]  /*4090*/  ISETP.NE.U32.AND P0, PT, R28, RZ, PT ;  /* 0x000000ff1c00720c */ /* 0x002fe20003f05070 */
[----:B---3--:R-:W-:Y:S02]  /*40a0*/  IMAD.MOV R7, RZ, RZ, -R11 ;  /* 0x000000ffff077224 */ /* 0x008fe400078e0a0b */
[----:B------:R-:W-:Y:S01]  /*40b0*/  FMUL R8, R8, UR4 ;  /* 0x0000000408087c20 */ /* 0x000fe20008400000 */
[----:B------:R-:W-:Y:S02]  /*40c0*/  SHF.R.U32.HI R5, RZ, R24, R5 ;  /* 0x00000018ff057219 */ /* 0x000fe40000011605 */
[----:B------:R-:W-:Y:S01]  /*40d0*/  ISETP.NE.AND.EX P0, PT, R29, RZ, PT, P0 ;  /* 0x000000ff1d00720c */ /* 0x000fe20003f05300 */
[----:B------:R1:W3:Y:S01]  /*40e0*/  F2I.U32.TRUNC.NTZ R15, R8 ;  /* 0x00000008000f7305 */ /* 0x0002e2000020f000 */
[----:B------:R-:W1:Y:S01]  /*40f0*/  LDC R26, c[0x0][0x148] ;  /* 0x00005200ff1a7b82 */ /* 0x000e620000000800 */
[----:B--2---:R-:W-:-:S02]  /*4100*/  IMAD R24, R13, R7, R6 ;  /* 0x000000070d187224 */ /* 0x004fc400078e0206 */
[----:B------:R-:W-:-:S05]  /*4110*/  IMAD.MOV.U32 R7, RZ, RZ, -0x1 ;  /* 0xffffffffff077424 */ /* 0x000fca00078e00ff */
[----:B------:R-:W2:Y:S01]  /*4120*/  LDC R21, c[0x0][0x600] ;  /* 0x00018000ff157b82 */ /* 0x000ea20000000800 */
[-CC-:B----4-:R-:W-:Y:S02]  /*4130*/  SHF.R.U64 R20, R12, R22.reuse, R5.reuse ;  /* 0x000000160c147219 */ /* 0x190fe40000001205 */
[----:B------:R-:W-:-:S05]  /*4140*/  SHF.R.U32.HI R5, RZ, R22, R5 ;  /* 0x00000016ff057219 */ /* 0x000fca0000011605 */
[----:B------:R-:W4:Y:S01]  /*4150*/  LDC R23, c[0x0][0x648] ;  /* 0x00019200ff177b82 */ /* 0x000f220000000800 */
[-C--:B0-----:R-:W-:Y:S02]  /*4160*/  SHF.L.U32 R6, R7, R10.reuse, RZ ;  /* 0x0000000a07067219 */ /* 0x081fe400000006ff */
[--C-:B------:R-:W-:Y:S02]  /*4170*/  SHF.R.U64 R22, R20, R10, R5.reuse ;  /* 0x0000000a14167219 */ /* 0x100fe40000001205 */
[----:B------:R-:W-:Y:S02]  /*4180*/  LOP3.LUT R31, RZ, R6, RZ, 0x33, !PT ;  /* 0x00000006ff1f7212 */ /* 0x000fe400078e33ff */
[-C--:B------:R-:W-:Y:S01]  /*4190*/  SHF.R.U32.HI R7, RZ, R10.reuse, R5 ;  /* 0x0000000aff077219 */ /* 0x080fe20000011605 */
[----:B------:R-:W0:Y:S01]  /*41a0*/  LDC R25, c[0x0][0x638] ;  /* 0x00018e00ff197b82 */ /* 0x000e220000000800 */
[----:B------:R-:W-:Y:S01]  /*41b0*/  SHF.L.U32 R27, R9, R10, RZ ;  /* 0x0000000a091b7219 */ /* 0x000fe200000006ff */
[----:B------:R-:W-:-:S06]  /*41c0*/  IMAD.MOV.U32 R6, RZ, RZ, R22 ;  /* 0x000000ffff067224 */ /* 0x000fcc00078e0016 */
[----:B------:R-:W0:Y:S01]  /*41d0*/  LDC R30, c[0x0][0x610] ;  /* 0x00018400ff1e7b82 */ /* 0x000e220000000800 */
[----:B-1-3--:R-:W-:Y:S05]  /*41e0*/  @!P0 BRA `(.L_x_69) ;  /* 0x0000000000288947 */ /* 0x00afea0003800000 */
[----:B------:R-:W1:Y:S02]  /*41f0*/  LDC R5, c[0x0][0x64c] ;  /* 0x00019300ff057b82 */ /* 0x000e640000000800 */
[----:B-1----:R-:W-:-:S05]  /*4200*/  IADD3 R5, P0, R22, R5, RZ ;  /* 0x0000000516057210 */ /* 0x002fca0007f1e0ff */
        /* <DEDUP_REMOVED lines=8> */
.L_x_69:
[----:B------:R-:W-:Y:S01]  /*4290*/  ISETP.NE.AND P0, PT, R2, 0x1, PT ;  /* 0x000000010200780c */ /* 0x000fe20003f05270 */
[----:B--2---:R-:W-:Y:S01]  /*42a0*/  VIADD R9, R21, 0xffffffff ;  /* 0xffffffff15097836 */ /* 0x004fe20000000000 */
[----:B----4-:R-:W-:Y:S01]  /*42b0*/  SHF.R.U64 R6, R6, R23, R7 ;  /* 0x0000001706067219 */ /* 0x010fe20000001207 */
[----:B------:R-:W-:Y:S01]  /*42c0*/  IMAD.MOV R15, RZ, RZ, -R15 ;  /* 0x000000ffff0f7224 */ /* 0x000fe200078e0a0f */
[----:B------:R-:W-:Y:S01]  /*42d0*/  LOP3.LUT R5, R20, R31, RZ, 0xc0, !PT ;  /* 0x0000001f14057212 */ /* 0x000fe200078ec0ff */
[----:B------:R-:W-:Y:S02]  /*42e0*/  IMAD.MOV.U32 R8, RZ, RZ, R14 ;  /* 0x000000ffff087224 */ /* 0x000fe400078e000e */
[----:B------:R-:W-:Y:S02]  /*42f0*/  IMAD.MOV R7, RZ, RZ, -R6 ;  /* 0x000000ffff077224 */ /* 0x000fe400078e0a06 */
[----:B------:R-:W-:Y:S01]  /*4300*/  IMAD R5, R27, R6, R5 ;  /* 0x000000061b057224 */ /* 0x000fe200078e0205 */
[----:B------:R-:W-:-:S03]  /*4310*/  LOP3.LUT R6, R12, R9, RZ, 0xc0, !PT ;  /* 0x000000090c067212 */ /* 0x000fc600078ec0ff */
[----:B------:R-:W-:Y:S02]  /*4320*/  @P0 IMAD R24, R26, R15, R3 ;  /* 0x0000000f1a180224 */ /* 0x000fe400078e0203 */
[----:B0-----:R-:W-:Y:S02]  /*4330*/  IMAD R3, R7, R25, R22 ;  /* 0x0000001907037224 */ /* 0x001fe400078e0216 */
[----:B------:R-:W-:Y:S02]  /*4340*/  IMAD R9, R5, R30, R24 ;  /* 0x0000001e05097224 */ /* 0x000fe400078e0218 */
[----:B------:R-:W-:Y:S02]  /*4350*/  IMAD R6, R3, R21, R6 ;  /* 0x0000001503067224 */ /* 0x000fe400078e0206 */
[----:B------:R-:W-:-:S03]  /*4360*/  IMAD.MOV.U32 R5, RZ, RZ, 0x1 ;  /* 0x00000001ff057424 */ /* 0x000fc600078e00ff */
[----:B------:R-:W-:Y:S02]  /*4370*/  SEL R13, R6, R9, !P0 ;  /* 0x00000009060d7207 */ /* 0x000fe40004000000 */
[----:B------:R-:W-:-:S07]  /*4380*/  SEL R9, R9, R6, !P0 ;  /* 0x0000000609097207 */ /* 0x000fce0004000000 */
.L_x_67:
[----:B------:R-:W-:-:S08]  /*4390*/  NOP ;  /* 0x0000000000007918 */ /* 0x000fd00000000000 */
[----:B------:R-:W0:-:S00]  /*43a0*/  USETMAXREG.DEALLOC.CTAPOOL 0x28 ;  /* 0x00000028000079c8 */ /* 0x000e0000080e0500 */
[----:B0-----:R-:W-:-:S13]  /*43b0*/  ISETP.NE.AND P0, PT, R0, RZ, PT ;  /* 0x000000ff0000720c */ /* 0x001fda0003f05270 */
[----:B------:R-:W-:Y:S05]  /*43c0*/  @P0 EXIT ;  /* 0x000000000000094d */ /* 0x000fea0003800000 */
[----:B------:R-:W-:Y:S01]  /*43d0*/  LOP3.LUT P0, RZ, R5, 0xff, RZ, 0xc0, !PT ;  /* 0x000000ff05ff7812 */ /* 0x000fe2000780c0ff */
[----:B------:R-:W-:Y:S02]  /*43e0*/  IMAD.MOV.U32 R0, RZ, RZ, 0x1 ;  /* 0x00000001ff007424 */ /* 0x000fe400078e00ff */
[----:B------:R-:W-:-:S10]  /*43f0*/  IMAD.MOV.U32 R3, RZ, RZ, RZ ;  /* 0x000000ffff037224 */ /* 0x000fd400078e00ff */
[----:B------:R-:W-:Y:S05]  /*4400*/  @!P0 BRA `(.L_x_70) ;  /* 0x0000000c00688947 */ /* 0x000fea0003800000 */
[----:B------:R-:W0:Y:S01]  /*4410*/  LDC R0, c[0x0][0x28c] ;  /* 0x0000a300ff007b82 */ /* 0x000e220000000800 */
[----:B------:R-:W-:Y:S01]  /*4420*/  ULDC UR5, c[0x0][0x658] ;  /* 0x0001960000057ab9 */ /* 0x000fe20000000800 */
[----:B------:R-:W-:Y:S01]  /*4430*/  UMOV UR7, 0xffffffff ;  /* 0xffffffff00077882 */ /* 0x000fe20000000000 */
[----:B------:R-:W-:Y:S01]  /*4440*/  ULDC UR6, c[0x0][0xc] ;  /* 0x0000030000067ab9 */ /* 0x000fe20000000800 */
[----:B------:R-:W-:Y:S01]  /*4450*/  USHF.L.U32 UR9, UR7, UR5, URZ ;  /* 0x0000000507097299 */ /* 0x000fe2000800063f */
[----:B------:R-:W-:Y:S01]  /*4460*/  LOP3.LUT P0, RZ, R18, 0x1f, RZ, 0xc0, !PT ;  /* 0x0000001f12ff7812 */ /* 0x000fe2000780c0ff */
[----:B------:R-:W-:Y:S01]  /*4470*/  UMOV UR8, 0x1 ;  /* 0x0000000100087882 */ /* 0x000fe20000000000 */
[----:B------:R-:W-:Y:S01]  /*4480*/  ULDC UR7, c[0x0][0x10] ;  /* 0x0000040000077ab9 */ /* 0x000fe20000000800 */
[----:B------:R-:W-:Y:S01]  /*4490*/  USHF.L.U32 UR5, UR8, UR5, URZ ;  /* 0x0000000508057299 */ /* 0x000fe2000800063f */
[----:B------:R-:W-:Y:S01]  /*44a0*/  BSSY B0, `(.L_x_70) ;  /* 0x00000d0000007945 */ /* 0x000fe20003800000 */
[----:B------:R-:W-:Y:S01]  /*44b0*/  UIMAD.WIDE.U32 UR6, UR6, UR7, URZ ;  /* 0x00000007060672a5 */ /* 0x000fe2000f8e003f */
[C---:B------:R-:W-:Y:S01]  /*44c0*/  ISETP.NE.AND P2, PT, R4.reuse, RZ, PT ;  /* 0x000000ff0400720c */ /* 0x040fe20003f45270 */
[----:B------:R-:W-:Y:S01]  /*44d0*/  ULDC UR8, c[0x0][0x14] ;  /* 0x0000050000087ab9 */ /* 0x000fe20000000800 */
[----:B------:R-:W-:Y:S01]  /*44e0*/  ISETP.NE.OR P0, PT, R4, RZ, !P0 ;  /* 0x000000ff0400720c */ /* 0x000fe20004705670 */
[----:B------:R-:W-:Y:S01]  /*44f0*/  UIMAD.WIDE.U32 UR30, UR6, UR8, URZ ;  /* 0x00000008061e72a5 */ /* 0x000fe2000f8e003f */
[----:B------:R-:W-:Y:S01]  /*4500*/  IMAD.MOV.U32 R11, RZ, RZ, 0x1 ;  /* 0x00000001ff0b7424 */ /* 0x000fe200078e00ff */
[----:B------:R-:W-:Y:S01]  /*4510*/  UIMAD UR7, UR7, UR8, URZ ;  /* 0x00000008070772a4 */ /* 0x000fe2000f8e023f */
[----:B------:R-:W-:Y:S01]  /*4520*/  LOP3.LUT R18, R19, 0x2, RZ, 0xfc, !PT ;  /* 0x0000000213127812 */ /* 0x000fe200078efcff */
[----:B------:R-:W-:Y:S01]  /*4530*/  ULDC UR4, c[0x0][0x600] ;  /* 0x0001800000047ab9 */ /* 0x000fe20000000800 */
[----:B------:R-:W-:-:S02]  /*4540*/  ULOP3.LUT UR6, URZ, UR9, URZ, 0x33, !UPT ;  /* 0x000000093f067292 */ /* 0x000fc4000f8e333f */
[----:B------:R-:W-:Y:S02]  /*4550*/  UIADD3 UR4, UR4, -0x1, URZ ;  /* 0xffffffff04047890 */ /* 0x000fe4000fffe03f */
[----:B------:R-:W-:Y:S01]  /*4560*/  UIADD3 UR7, UR31, UR7, URZ ;  /* 0x000000071f077290 */ /* 0x000fe2000fffe03f */
[----:B0-----:R-:W-:Y:S01]  /*4570*/  VIADD R0, R0, 0xff ;  /* 0x000000ff00007836 */ /* 0x001fe20000000000 */
[----:B------:R-:W-:-:S04]  /*4580*/  ULDC.64 UR38, c[0x0][0x198] ;  /* 0x0000660000267ab9 */ /* 0x000fc80000000a00 */
[----:B------:R-:W-:-:S04]  /*4590*/  SHF.R.S32.HI R3, RZ, 0x1f, R0 ;  /* 0x0000001fff037819 */ /* 0x000fc80000011400 */
[----:B------:R-:W-:Y:S01]  /*45a0*/  LEA.HI R3, R3, R0, RZ, 0x8 ;  /* 0x0000000003037211 */ /* 0x000fe200078f40ff */
[----:B------:R-:W-:-:S03]  /*45b0*/  IMAD.MOV.U32 R0, RZ, RZ, 0x1 ;  /* 0x00000001ff007424 */ /* 0x000fc600078e00ff */
[----:B------:R-:W-:Y:S01]  /*45c0*/  SHF.R.S32.HI R12, RZ, 0x8, R3 ;  /* 0x00000008ff0c7819 */ /* 0x000fe20000011403 */
[----:B------:R-:W-:-:S04]  /*45d0*/  IMAD.MOV.U32 R3, RZ, RZ, RZ ;  /* 0x000000ffff037224 */ /* 0x000fc800078e00ff */
[----:B------:R-:W-:-:S07]  /*45e0*/  VIADD R10, R12, 0x1 ;  /* 0x000000010c0a7836 */ /* 0x000fce0000000000 */
.L_x_82:
[----:B------:R-:W-:-:S03]  /*45f0*/  UMOV UR8, 0xffffffff ;  /* 0xffffffff00087882 */ /* 0x000fc60000000000 */
[----:B------:R-:W-:Y:S05]  /*4600*/  BRA.DIV UR8, `(.L_x_71) ;  /* 0x0000000e08d07947 */ /* 0x000fea000b800000 */
[----:B------:R-:W-:-:S13]  /*4610*/  ELECT P6, URZ, PT ;  /* 0x00000000003f782f */ /* 0x000fda00038c0000 */
.L_x_93:
[----:B------:R-:W0:Y:S01]  /*4620*/  LDC R4, c[0x0][0x28c] ;  /* 0x0000a300ff047b82 */ /* 0x000e220000000800 */
[----:B------:R-:W-:Y:S01]  /*4630*/  BSSY B1, `(.L_x_72) ;  /* 0x0000043000017945 */ /* 0x000fe20003800000 */
[----:B0-----:R-:W-:-:S13]  /*4640*/  ISETP.LT.OR P6, PT, R4, 0x1, !P6 ;  /* 0x000000010400780c */ /* 0x001fda00077c1670 */
[----:B------:R-:W-:Y:S05]  /*4650*/  @P6 BRA `(.L_x_73) ;  /* 0x0000000400006947 */ /* 0x000fea0003800000 */
[----:B------:R-:W-:Y:S02]  /*4660*/  IMAD R15, R9, 0xc0, RZ ;  /* 0x000000c0090f7824 */ /* 0x000fe400078e02ff */
[----:B------:R-:W-:Y:S02]  /*4670*/  IMAD.SHL.U32 R13, R13, 0x10, RZ ;  /* 0x000000100d0d7824 */ /* 0x000fe400078e00ff */
[----:B------:R-:W-:Y:S02]  /*4680*/  IMAD.MOV.U32 R20, RZ, RZ, RZ ;  /* 0x000000ffff147224 */ /* 0x000fe400078e00ff */
[----:B------:R-:W-:Y:S02]  /*4690*/  IMAD.MOV.U32 R4, RZ, RZ, R10 ;  /* 0x000000ffff047224 */ /* 0x000fe400078e000a */
[----:B------:R-:W-:Y:S02]  /*46a0*/  IMAD.MOV.U32 R5, RZ, RZ, R0 ;  /* 0x000000ffff057224 */ /* 0x000fe400078e0000 */
[----:B------:R-:W-:-:S07]  /*46b0*/  IMAD.MOV.U32 R6, RZ, RZ, R3 ;  /* 0x000000ffff067224 */ /* 0x000fce00078e0003 */
.L_x_77:
[----:B------:R-:W0:Y:S01]  /*46c0*/  S2R R14, SR_CgaCtaId ;  /* 0x00000000000e7919 */ /* 0x000e220000008800 */
[----:B------:R-:W-:Y:S01]  /*46d0*/  MOV R7, 0x400 ;  /* 0x0000040000077802 */ /* 0x000fe20000000f00 */
[----:B------:R-:W1:Y:S03]  /*46e0*/  @!P2 LDC R9, c[0x0][0x500] ;  /* 0x00014000ff09ab82 */ /* 0x000e660000000800 */
[----:B0-----:R-:W-:Y:S02]  /*46f0*/  LEA R21, R14, R7, 0x18 ;  /* 0x000000070e157211 */ /* 0x001fe400078ec0ff */
[----:B------:R-:W-:-:S03]  /*4700*/  SHF.L.U32 R7, R5, 0x1f, RZ ;  /* 0x0000001f05077819 */ /* 0x000fc600000006ff */
[----:B------:R-:W-:-:S04]  /*4710*/  IMAD R14, R6, 0x8, R21 ;  /* 0x00000008060e7824 */ /* 0x000fc800078e0215 */
[----:B------:R-:W0:Y:S02]  /*4720*/  SYNCS.PHASECHK.TRANS64.TRYWAIT P1, [R14+URZ+0x20], R7 ;  /* 0x000020070e0075a7 */ /* 0x000e24000802017f */
[----:B01----:R-:W-:Y:S05]  /*4730*/  @!P1 BRA `(.L_x_74) ;  /* 0x0000000c00a49947 */ /* 0x003fea0003800000 */
.L_x_94:
[----:B0-----:R-:W-:Y:S01]  /*4740*/  PRMT R7, R18, 0x9910, RZ ;  /* 0x0000991012077816 */ /* 0x001fe200000000ff */
[----:B------:R0:W-:Y:S03]  /*4750*/  @!P2 SYNCS.ARRIVE.TRANS64 RZ, [R14+URZ], R9 ;  /* 0x000000090effa9a7 */ /* 0x0001e6000800003f */
[----:B------:R-:W-:-:S13]  /*4760*/  ISETP.NE.AND P1, PT, R7, 0x2, PT ;  /* 0x000000020700780c */ /* 0x000fda0003f25270 */
[----:B0-----:R-:W-:Y:S05]  /*4770*/  @P1 BRA `(.L_x_75) ;  /* 0x0000000000041947 */ /* 0x001fea0003800000 */
[----:B------:R-:W-:Y:S01]  /*4780*/  BPT.TRAP 0x1 ;  /* 0x000000040000795c */ /* 0x000fe20000300000 */
.L_x_75:
[----:B------:R-:W-:Y:S05]  /*4790*/  @P0 BRA `(.L_x_76) ;  /* 0x0000000000040947 */ /* 0x000fea0003800000 */
[----:B------:R-:W-:Y:S01]  /*47a0*/  BPT.TRAP 0x1 ;  /* 0x000000040000795c */ /* 0x000fe20000300000 */
.L_x_76:
[--C-:B------:R-:W-:Y:S01]  /*47b0*/  IMAD R7, R6, 0xc000, R21.reuse ;  /* 0x0000c00006077824 */ /* 0x100fe200078e0215 */
[----:B------:R-:W-:Y:S01]  /*47c0*/  R2UR UR34, R20 ;  /* 0x00000000142272ca */ /* 0x000fe200000e0000 */
[----:B------:R-:W-:Y:S01]  /*47d0*/  IMAD R21, R6, 0x1000, R21 ;  /* 0x0000100006157824 */ /* 0x000fe200078e0215 */
[----:B------:R-:W-:Y:S01]  /*47e0*/  R2UR UR33, R14 ;  /* 0x000000000e2172ca */ /* 0x000fe200000e0000 */
[----:B------:R-:W-:Y:S01]  /*47f0*/  VIADD R4, R4, 0xffffffff ;  /* 0xffffffff04047836 */ /* 0x000fe20000000000 */
[----:B------:R-:W-:Y:S01]  /*4800*/  R2UR UR24, R7 ;  /* 0x00000000071872ca */ /* 0x000fe200000e0000 */
[----:B------:R-:W-:Y:S01]  /*4810*/  UIADD3 UR14, UP0, UR38, 0xf0, URZ ;  /* 0x000000f0260e7890 */ /* 0x000fe2000ff1e03f */
[----:B------:R-:W-:Y:S01]  /*4820*/  R2UR UR8, R21 ;  /* 0x00000000150872ca */ /* 0x000fe200000e0000 */
[----:B------:R-:W-:Y:S01]  /*4830*/  UIADD3 UR40, UP1, UR38, 0x1f0, URZ ;  /* 0x000001f026287890 */ /* 0x000fe2000ff3e03f */
[----:B------:R-:W-:Y:S01]  /*4840*/  R2UR UR36, R8 ;  /* 0x00000000082472ca */ /* 0x000fe200000e0000 */
[----:B------:R-:W-:Y:S01]  /*4850*/  UIADD3.X UR15, URZ, UR39, URZ, UP0, !UPT ;  /* 0x000000273f0f7290 */ /* 0x000fe200087fe43f */
[----:B------:R-:W-:Y:S01]  /*4860*/  R2UR UR35, R15 ;  /* 0x000000000f2372ca */ /* 0x000fe200000e0000 */
[----:B------:R-:W-:Y:S01]  /*4870*/  UIADD3.X UR41, URZ, UR39, URZ, UP1, !UPT ;  /* 0x000000273f297290 */ /* 0x000fe20008ffe43f */
[----:B------:R-:W-:Y:S01]  /*4880*/  R2UR UR19, R13 ;  /* 0x000000000d1372ca */ /* 0x000fe200000e0000 */
[----:B------:R-:W-:Y:S01]  /*4890*/  UIADD3 UR26, UR34, 0x80, URZ ;  /* 0x00000080221a7890 */ /* 0x000fe2000fffe03f */
[----:B------:R-:W-:Y:S01]  /*48a0*/  ISETP.GT.AND P3, PT, R4, 0x1, PT ;  /* 0x000000010400780c */ /* 0x000fe20003f64270 */
[----:B------:R-:W-:Y:S01]  /*48b0*/  VIADD R6, R6, 0x1 ;  /* 0x0000000106067836 */ /* 0x000fe20000000000 */
[----:B------:R-:W-:Y:S01]  /*48c0*/  UMOV UR22, 0x0 ;  /* 0x0000000000167882 */ /* 0x000fe20000000000 */
[----:B------:R-:W-:Y:S01]  /*48d0*/  UIADD3 UR32, UR24, 0x100, URZ ;  /* 0x0000010018207890 */ /* 0x000fe2000fffe03f */
[----:B------:R-:W-:Y:S01]  /*48e0*/  VIADD R20, R20, 0x100 ;  /* 0x0000010014147836 */ /* 0x000fe20000000000 */
[----:B------:R-:W-:Y:S01]  /*48f0*/  UIADD3 UR24, UR24, 0x6100, URZ ;  /* 0x0000610018187890 */ /* 0x000fe2000fffe03f */
[----:B------:R-:W-:Y:S01]  /*4900*/  ISETP.NE.AND P1, PT, R6, 0x4, PT ;  /* 0x000000040600780c */ /* 0x000fe20003f25270 */
[----:B------:R-:W-:-:S02]  /*4910*/  UIADD3 UR16, UR8, 0x30100, URZ ;  /* 0x0003010008107890 */ /* 0x000fc4000fffe03f */
[----:B------:R-:W-:Y:S01]  /*4920*/  UIADD3 UR8, UR8, 0x30900, URZ ;  /* 0x0003090008087890 */ /* 0x000fe2000fffe03f */
[----:B------:R-:W-:Y:S01]  /*4930*/  SEL R14, RZ, 0x1, P1 ;  /* 0x00000001ff0e7807 */ /* 0x000fe20000800000 */
[----:B------:R-:W-:Y:S01]  /*4940*/  UMOV UR23, 0x10000000 ;  /* 0x1000000000177882 */ /* 0x000fe20000000000 */
[----:B------:R-:W-:Y:S01]  /*4950*/  UMOV UR25, UR33 ;  /* 0x0000002100197c82 */ /* 0x000fe20008000000 */
[----:B------:R-:W-:Y:S01]  /*4960*/  UMOV UR28, UR36 ;  /* 0x00000024001c7c82 */ /* 0x000fe20008000000 */
[----:B------:R-:W-:Y:S01]  /*4970*/  UMOV UR27, UR35 ;  /* 0x00000023001b7c82 */ /* 0x000fe20008000000 */
[----:B------:R-:W-:Y:S01]  /*4980*/  UMOV UR17, UR33 ;  /* 0x0000002100117c82 */ /* 0x000fe20008000000 */
[----:B------:R-:W-:Y:S01]  /*4990*/  UMOV UR18, UR34 ;  /* 0x0000002200127c82 */ /* 0x000fe20008000000 */
[----:B------:R-:W-:Y:S01]  /*49a0*/  UMOV UR20, UR36 ;  /* 0x0000002400147c82 */ /* 0x000fe20008000000 */
[----:B------:R0:W-:Y:S01]  /*49b0*/  UTMALDG.3D [UR32], [UR14], desc[UR22] ;  /* 0x000016200e0075b4 */ /* 0x0001e20008011000 */
[----:B------:R-:W-:Y:S01]  /*49c0*/  UMOV UR9, UR33 ;  /* 0x0000002100097c82 */ /* 0x000fe20008000000 */
[----:B------:R-:W-:Y:S01]  /*49d0*/  UMOV UR11, UR19 ;  /* 0x00000013000b7c82 */ /* 0x000fe20008000000 */
[----:B------:R-:W-:Y:S01]  /*49e0*/  UMOV UR12, UR36 ;  /* 0x00000024000c7c82 */ /* 0x000fe20008000000 */
[----:B------:R-:W-:Y:S01]  /*49f0*/  UMOV UR10, UR26 ;  /* 0x0000001a000a7c82 */ /* 0x000fe20008000000 */
[----:B------:R-:W-:-:S02]  /*4a00*/  LOP3.LUT R5, R5, R14, RZ, 0x3c, !PT ;  /* 0x0000000e05057212 */ /* 0x000fc400078e3cff */
[----:B------:R-:W-:Y:S01]  /*4a10*/  SEL R6, R6, RZ, P1 ;  /* 0x000000ff06067207 */ /* 0x000fe20000800000 */
[----:B------:R0:W-:Y:S01]  /*4a20*/  UTMALDG.3D [UR24], [UR14], desc[UR22] ;  /* 0x000016180e0075b4 */ /* 0x0001e20008011000 */
[----:B------:R0:W-:Y:S01]  /*4a30*/  UTMALDG.3D [UR16], [UR40], desc[UR22] ;  /* 0x00001610280075b4 */ /* 0x0001e20008011000 */
[----:B------:R0:W-:Y:S02]  /*4a40*/  UTMALDG.3D [UR8], [UR40], desc[UR22] ;  /* 0x00001608280075b4 */ /* 0x0001e40008011000 */
[----:B0-----:R-:W-:Y:S05]  /*4a50*/  @P3 BRA `(.L_x_77) ;  /* 0xfffffffc00183947 */ /* 0x001fea000383ffff */
.L_x_73:
[----:B------:R-:W-:Y:S05]  /*4a60*/  BSYNC B1 ;  /* 0x0000000000017941 */ /* 0x000fea0003800000 */
.L_x_72:
[----:B------:R-:W-:Y:S01]  /*4a70*/  LOP3.LUT P3, RZ, R11, 0xff, RZ, 0xc0, !PT ;  /* 0x000000ff0bff7812 */ /* 0x000fe2000786c0ff */
[----:B------:R-:W-:Y:S01]  /*4a80*/  IMAD.IADD R3, R12, 0x1, R3 ;  /* 0x000000010c037824 */ /* 0x000fe200078e0203 */
[----:B------:R-:W-:Y:S01]  /*4a90*/  IADD3 R16, P4, R16, UR30, RZ ;  /* 0x0000001e10107c10 */ /* 0x000fe2000ff9e0ff */
[----:B------:R-:W-:Y:S01]  /*4aa0*/  ULDC.64 UR8, c[0x0][0x650] ;  /* 0x0001940000087ab9 */ /* 0x000fe20000000a00 */
[----:B------:R-:W-:Y:S01]  /*4ab0*/  BSSY B1, `(.L_x_78) ;  /* 0x000006c000017945 */ /* 0x000fe20003800000 */
[----:B------:R-:W-:Y:S01]  /*4ac0*/  IMAD.MOV.U32 R9, RZ, RZ, -0x1 ;  /* 0xffffffffff097424 */ /* 0x000fe200078e00ff */
[----:B------:R-:W-:Y:S01]  /*4ad0*/  ISETP.GT.U32.AND P1, PT, R3, 0x3, PT ;  /* 0x000000030300780c */ /* 0x000fe20003f24070 */
[----:B------:R-:W-:Y:S01]  /*4ae0*/  IMAD.MOV.U32 R13, RZ, RZ, -0x1 ;  /* 0xffffffffff0d7424 */ /* 0x000fe200078e00ff */
[----:B------:R-:W-:Y:S01]  /*4af0*/  SHF.R.U32.HI R4, RZ, 0x2, R3 ;  /* 0x00000002ff047819 */ /* 0x000fe20000011603 */
[----:B------:R-:W-:Y:S01]  /*4b00*/  IMAD.MOV.U32 R8, RZ, RZ, -0x1 ;  /* 0xffffffffff087424 */ /* 0x000fe200078e00ff */
[----:B------:R-:W-:-:S02]  /*4b10*/  ISETP.LT.U32.AND P1, PT, R12, 0x4, P1 ;  /* 0x000000040c00780c */ /* 0x000fc40000f21070 */
[----:B------:R-:W-:Y:S01]  /*4b20*/  IADD3.X R17, R17, UR7, RZ, P4, !PT ;  /* 0x0000000711117c10 */ /* 0x000fe2000a7fe4ff */
[----:B------:R-:W0:Y:S01]  /*4b30*/  @P3 S2R R6, SR_CgaCtaId ;  /* 0x0000000000063919 */ /* 0x000e220000008800 */
[----:B------:R-:W-:Y:S02]  /*4b40*/  @P3 MOV R5, 0x400 ;  /* 0x0000040000053802 */ /* 0x000fe40000000f00 */
[----:B------:R-:W-:Y:S02]  /*4b50*/  ISETP.GE.U32.AND P4, PT, R16, UR8, PT ;  /* 0x0000000810007c0c */ /* 0x000fe4000bf86070 */
[----:B------:R-:W-:Y:S02]  /*4b60*/  LOP3.LUT R4, R4, 0x1, RZ, 0xc0, !PT ;  /* 0x0000000104047812 */ /* 0x000fe400078ec0ff */
[----:B------:R-:W-:Y:S02]  /*4b70*/  LOP3.LUT R3, R3, 0x3, RZ, 0xc0, !PT ;  /* 0x0000000303037812 */ /* 0x000fe400078ec0ff */
[----:B------:R-:W-:-:S02]  /*4b80*/  PRMT R11, RZ, 0x7610, R11 ;  /* 0x00007610ff0b7816 */ /* 0x000fc4000000000b */
[----:B0-----:R-:W-:-:S04]  /*4b90*/  @P3 LEA R5, R6, R5, 0x18 ;  /* 0x0000000506053211 */ /* 0x001fc800078ec0ff */
[----:B------:R0:W-:Y:S01]  /*4ba0*/  @P3 SYNCS.ARRIVE.TRANS64.A1T0 RZ, [R5+URZ+0x58], RZ ;  /* 0x000058ff05ff39a7 */ /* 0x0001e2000810003f */
[----:B------:R-:W-:-:S04]  /*4bb0*/  ISETP.NE.U32.AND P3, PT, R4, 0x1, PT ;  /* 0x000000010400780c */ /* 0x000fc80003f65070 */
[----:B------:R-:W-:Y:S02]  /*4bc0*/  ISETP.GT.U32.AND P3, PT, R12, 0x3, !P3 ;  /* 0x000000030c00780c */ /* 0x000fe40005f64070 */
[----:B0-----:R-:W-:Y:S02]  /*4bd0*/  SEL R5, RZ, 0x1, !P1 ;  /* 0x00000001ff057807 */ /* 0x001fe40004800000 */
[----:B------:R-:W-:Y:S02]  /*4be0*/  ISETP.GE.U32.AND.EX P1, PT, R17, UR9, PT, P4 ;  /* 0x0000000911007c0c */ /* 0x000fe4000bf26140 */
[----:B------:R-:W-:-:S04]  /*4bf0*/  SEL R4, RZ, 0x1, !P3 ;  /* 0x00000001ff047807 */ /* 0x000fc80005800000 */
[----:B------:R-:W-:Y:S02]  /*4c00*/  LOP3.LUT R0, R4, R0, R5, 0x96, !PT ;  /* 0x0000000004007212 */ /* 0x000fe400078e9605 */
[----:B------:R-:W-:-:S05]  /*4c10*/  PRMT R4, RZ, 0x7610, R4 ;  /* 0x00007610ff047816 */ /* 0x000fca0000000004 */
[----:B------:R-:W-:Y:S05]  /*4c20*/  @P1 BRA `(.L_x_79) ;  /* 0x0000000400501947 */ /* 0x000fea0003800000 */
[----:B------:R-:W-:Y:S01]  /*4c30*/  ULDC.64 UR8, c[0x0][0x628] ;  /* 0x00018a0000087ab9 */ /* 0x000fe20000000a00 */
[----:B------:R-:W0:Y:S01]  /*4c40*/  S2R R14, SR_CTAID.X ;  /* 0x00000000000e7919 */ /* 0x000e220000002500 */
[----:B------:R-:W-:Y:S01]  /*4c50*/  ISETP.NE.U32.AND P1, PT, RZ, UR8, PT ;  /* 0x00000008ff007c0c */ /* 0x000fe2000bf25070 */
[----:B------:R-:W-:Y:S01]  /*4c60*/  ULDC UR11, c[0x0][0x630] ;  /* 0x00018c00000b7ab9 */ /* 0x000fe20000000800 */
[----:B------:R-:W-:Y:S01]  /*4c70*/  IMAD.MOV.U32 R4, RZ, RZ, R16 ;  /* 0x000000ffff047224 */ /* 0x000fe200078e0010 */
[----:B------:R-:W1:Y:S01]  /*4c80*/  S2R R13, SR_CTAID.Y ;  /* 0x00000000000d7919 */ /* 0x000e620000002600 */
[----:B------:R-:W-:Y:S01]  /*4c90*/  ISETP.NE.AND.EX P1, PT, RZ, UR9, PT, P1 ;  /* 0x00000009ff007c0c */ /* 0x000fe2000bf25310 */
[----:B------:R-:W-:-:S12]  /*4ca0*/  IMAD.MOV.U32 R5, RZ, RZ, R17 ;  /* 0x000000ffff057224 */ /* 0x000fd800078e0011 */
[----:B------:R-:W-:Y:S05]  /*4cb0*/  @!P1 BRA `(.L_x_80) ;  /* 0x0000000000289947 */ /* 0x000fea0003800000 */
[----:B------:R-:W-:Y:S02]  /*4cc0*/  ULDC UR10, c[0x0][0x634] ;  /* 0x00018d00000a7ab9 */ /* 0x000fe40000000800 */
[----:B------:R-:W-:-:S05]  /*4cd0*/  IADD3 R9, P1, R16, UR10, RZ ;  /* 0x0000000a10097c10 */ /* 0x000fca000ff3e0ff */
[----:B------:R-:W-:-:S04]  /*4ce0*/  IMAD.X R15, RZ, RZ, R17, P1 ;  /* 0x000000ffff0f7224 */ /* 0x000fc800008e0611 */
[----:B------:R-:W-:-:S04]  /*4cf0*/  IMAD.WIDE.U32 R6, R15, UR8, RZ ;  /* 0x000000080f067c25 */ /* 0x000fc8000f8e00ff */
[----:B------:R-:W-:-:S04]  /*4d00*/  IMAD.WIDE.U32 R6, P1, R9, UR9, R6 ;  /* 0x0000000909067c25 */ /* 0x000fc8000f820006 */
[----:B------:R-:W-:-:S04]  /*4d10*/  IMAD.WIDE.U32 R8, R9, UR8, RZ ;  /* 0x0000000809087c25 */ /* 0x000fc8000f8e00ff */
[----:B------:R-:W-:Y:S01]  /*4d20*/  IMAD.X R5, RZ, RZ, RZ, P1 ;  /* 0x000000ffff057224 */ /* 0x000fe200008e06ff */
[----:B------:R-:W-:Y:S01]  /*4d30*/  IADD3 RZ, P1, R9, R6, RZ ;  /* 0x0000000609ff7210 */ /* 0x000fe20007f3e0ff */
[----:B------:R-:W-:-:S04]  /*4d40*/  IMAD.MOV.U32 R4, RZ, RZ, R7 ;  /* 0x000000ffff047224 */ /* 0x000fc800078e0007 */
[----:B------:R-:W-:-:S08]  /*4d50*/  IMAD.WIDE.U32.X R4, R15, UR9, R4, P1 ;  /* 0x000000090f047c25 */ /* 0x000fd000088e0404 */
.L_x_80:
[--C-:B------:R-:W-:Y:S01]  /*4d60*/  SHF.R.U64 R8, R4, UR11, R5.reuse ;  /* 0x0000000b04087c19 */ /* 0x100fe20008001205 */
[----:B------:R-:W-:Y:S01]  /*4d70*/  ULDC.64 UR8, c[0x0][0x620] ;  /* 0x0001880000087ab9 */ /* 0x000fe20000000a00 */
[----:B------:R-:W-:Y:S01]  /*4d80*/  SHF.R.U32.HI R4, RZ, UR11, R5 ;  /* 0x0000000bff047c19 */ /* 0x000fe20008011605 */
[----:B------:R-:W2:Y:S01]  /*4d90*/  LDC R25, c[0x0][0x144] ;  /* 0x00005100ff197b82 */ /* 0x000ea20000000800 */
[----:B------:R-:W-:Y:S01]  /*4da0*/  IADD3 R7, P1, RZ, -R8, RZ ;  /* 0x80000008ff077210 */ /* 0x000fe20007f3e0ff */
[----:B------:R-:W-:Y:S01]  /*4db0*/  ULDC.64 UR12, c[0x0][0x640] ;  /* 0x00019000000c7ab9 */ /* 0x000fe20000000a00 */
[----:B0-----:R-:W-:Y:S01]  /*4dc0*/  I2FP.F32.U32 R9, R14 ;  /* 0x0000000e00097245 */ /* 0x001fe20000201000 */
[----:B------:R-:W-:Y:S02]  /*4dd0*/  ULDC UR10, c[0x0][0x608] ;  /* 0x00018200000a7ab9 */ /* 0x000fe40000000800 */
[----:B------:R-:W-:Y:S01]  /*4de0*/  IMAD.X R4, RZ, RZ, ~R4, P1 ;  /* 0x000000ffff047224 */ /* 0x000fe200008e0e04 */
[----:B------:R-:W-:Y:S01]  /*4df0*/  ISETP.NE.U32.AND P1, PT, RZ, UR12, PT ;  /* 0x0000000cff007c0c */ /* 0x000fe2000bf25070 */
[----:B------:R-:W0:Y:S02]  /*4e00*/  LDC R20, c[0x0][0x148] ;  /* 0x00005200ff147b82 */ /* 0x000e240000000800 */
[----:B------:R-:W-:Y:S01]  /*4e10*/  IMAD R6, R4, UR8, RZ ;  /* 0x0000000804067c24 */ /* 0x000fe2000f8e02ff */
[----:B------:R-:W-:Y:S01]  /*4e20*/  ISETP.NE.AND.EX P1, PT, RZ, UR13, PT, P1 ;  /* 0x0000000dff007c0c */ /* 0x000fe2000bf25310 */
[----:B------:R-:W-:Y:S01]  /*4e30*/  IMAD.WIDE.U32 R4, R7, UR8, R16 ;  /* 0x0000000807047c25 */ /* 0x000fe2000f8e0010 */
[----:B------:R-:W-:-:S03]  /*4e40*/  ULDC UR8, c[0x0][0x150] ;  /* 0x0000540000087ab9 */ /* 0x000fc60000000800 */
[----:B------:R-:W-:Y:S02]  /*4e50*/  IMAD R7, R7, UR9, R6 ;  /* 0x0000000907077c24 */ /* 0x000fe4000f8e0206 */
[----:B------:R-:W-:Y:S01]  /*4e60*/  FMUL R6, R9, UR8 ;  /* 0x0000000809067c20 */ /* 0x000fe20008400000 */
[----:B------:R-:W-:Y:S01]  /*4e70*/  ULDC UR8, c[0x0][0x618] ;  /* 0x0001860000087ab9 */ /* 0x000fe20000000800 */
[----:B------:R-:W-:Y:S01]  /*4e80*/  ULDC UR9, c[0x0][0x154] ;  /* 0x0000550000097ab9 */ /* 0x000fe20000000800 */
[----:B------:R-:W-:-:S03]  /*4e90*/  IMAD.IADD R5, R5, 0x1, R7 ;  /* 0x0000000105057824 */ /* 0x000fc600078e0207 */
[----:B------:R-:W3:Y:S02]  /*4ea0*/  F2I.U32.TRUNC.NTZ R6, R6 ;  /* 0x0000000600067305 */ /* 0x000ee4000020f000 */
[----:B------:R-:W-:Y:S02]  /*4eb0*/  SHF.R.U64 R9, R4, UR8, R5 ;  /* 0x0000000804097c19 */ /* 0x000fe40008001205 */
[----:B-1----:R-:W-:-:S05]  /*4ec0*/  I2FP.F32.U32 R4, R13 ;  /* 0x0000000d00047245 */ /* 0x002fca0000201000 */
[----:B------:R-:W-:Y:S01]  /*4ed0*/  FMUL R22, R4, UR9 ;  /* 0x0000000904167c20 */ /* 0x000fe20008400000 */
[----:B------:R-:W-:Y:S01]  /*4ee0*/  SHF.R.U32.HI R4, RZ, UR8, R5 ;  /* 0x00000008ff047c19 */ /* 0x000fe20008011605 */
[----:B------:R-:W-:-:S03]  /*4ef0*/  ULDC UR8, c[0x0][0x658] ;  /* 0x0001960000087ab9 */ /* 0x000fc60000000800 */
[--C-:B------:R-:W-:Y:S01]  /*4f00*/  SHF.R.U64 R21, R9, UR10, R4.reuse ;  /* 0x0000000a09157c19 */ /* 0x100fe20008001204 */
[----:B------:R-:W1:Y:S01]  /*4f10*/  F2I.U32.TRUNC.NTZ R22, R22 ;  /* 0x0000001600167305 */ /* 0x000e62000020f000 */
[----:B------:R-:W-:Y:S01]  /*4f20*/  SHF.R.U32.HI R4, RZ, UR10, R4 ;  /* 0x0000000aff047c19 */ /* 0x000fe20008011604 */
[----:B---3--:R-:W-:-:S03]  /*4f30*/  IMAD.MOV R6, RZ, RZ, -R6 ;  /* 0x000000ffff067224 */ /* 0x008fc600078e0a06 */
[----:B------:R-:W-:Y:S01]  /*4f40*/  SHF.R.U64 R15, R21, UR8, R4 ;  /* 0x00000008150f7c19 */ /* 0x000fe20008001204 */
[----:B--2---:R-:W-:Y:S01]  /*4f50*/  IMAD R14, R25, R6, R14 ;  /* 0x00000006190e7224 */ /* 0x004fe200078e020e */
[----:B------:R-:W-:-:S03]  /*4f60*/  SHF.R.U32.HI R23, RZ, UR8, R4 ;  /* 0x00000008ff177c19 */ /* 0x000fc60008011604 */
[----:B------:R-:W-:Y:S02]  /*4f70*/  IMAD.MOV.U32 R4, RZ, RZ, R15 ;  /* 0x000000ffff047224 */ /* 0x000fe400078e000f */
[----:B------:R-:W-:Y:S01]  /*4f80*/  IMAD.MOV.U32 R5, RZ, RZ, R23 ;  /* 0x000000ffff057224 */ /* 0x000fe200078e0017 */
[----:B-1----:R-:W-:Y:S06]  /*4f90*/  @!P1 BRA `(.L_x_81) ;  /* 0x0000000000289947 */ /* 0x002fec0003800000 */
[----:B------:R-:W-:Y:S02]  /*4fa0*/  ULDC UR8, c[0x0][0x64c] ;  /* 0x0001930000087ab9 */ /* 0x000fe40000000800 */
[----:B------:R-:W-:-:S05]  /*4fb0*/  IADD3 R5, P1, R15, UR8, RZ ;  /* 0x000000080f057c10 */ /* 0x000fca000ff3e0ff */
[----:B------:R-:W-:-:S04]  /*4fc0*/  IMAD.X R23, RZ, RZ, R23, P1 ;  /* 0x000000ffff177224 */ /* 0x000fc800008e0617 */
[----:B------:R-:W-:-:S04]  /*4fd0*/  IMAD.WIDE.U32 R6, R23, UR12, RZ ;  /* 0x0000000c17067c25 */ /* 0x000fc8000f8e00ff */
[----:B------:R-:W-:-:S04]  /*4fe0*/  IMAD.WIDE.U32 R6, P1, R5, UR13, R6 ;  /* 0x0000000d05067c25 */ /* 0x000fc8000f820006 */
[----:B------:R-:W-:-:S04]  /*4ff0*/  IMAD.WIDE.U32 R4, R5, UR12, RZ ;  /* 0x0000000c05047c25 */ /* 0x000fc8000f8e00ff */
[----:B------:R-:W-:Y:S01]  /*5000*/  IMAD.MOV.U32 R4, RZ, RZ, R7 ;  /* 0x000000ffff047224 */ /* 0x000fe200078e0007 */
[----:B------:R-:W-:Y:S01]  /*5010*/  IADD3 RZ, P3, R5, R6, RZ ;  /* 0x0000000605ff7210 */ /* 0x000fe20007f7e0ff */
[----:B------:R-:W-:-:S04]  /*5020*/  IMAD.X R5, RZ, RZ, RZ, P1 ;  /* 0x000000ffff057224 */ /* 0x000fc800008e06ff */
[----:B------:R-:W-:-:S08]  /*5030*/  IMAD.WIDE.U32.X R4, R23, UR13, R4, P3 ;  /* 0x0000000d17047c25 */ /* 0x000fd000098e0404 */
.L_x_81:
[----:B------:R-:W-:Y:S01]  /*5040*/  ISETP.NE.AND P1, PT, R2, 0x1, PT ;  /* 0x000000010200780c */ /* 0x000fe20003f25270 */
[----:B------:R-:W-:Y:S01]  /*5050*/  ULDC UR8, c[0x0][0x648] ;  /* 0x0001920000087ab9 */ /* 0x000fe20000000800 */
[----:B------:R-:W-:Y:S01]  /*5060*/  LOP3.LUT R21, R21, UR6, RZ, 0xc0, !PT ;  /* 0x0000000615157c12 */ /* 0x000fe2000f8ec0ff */
[----:B------:R-:W-:Y:S01]  /*5070*/  IMAD.MOV R22, RZ, RZ, -R22 ;  /* 0x000000ffff167224 */ /* 0x000fe200078e0a16 */
[----:B------:R-:W-:Y:S01]  /*5080*/  SHF.R.U64 R4, R4, UR8, R5 ;  /* 0x0000000804047c19 */ /* 0x000fe20008001205 */
[----:B------:R-:W-:Y:S01]  /*5090*/  ULDC UR8, c[0x0][0x638] ;  /* 0x00018e0000087ab9 */ /* 0x000fe20000000800 */
[----:B------:R-:W-:Y:S01]  /*50a0*/  ULDC UR9, c[0x0][0x610] ;  /* 0x0001840000097ab9 */ /* 0x000fe20000000800 */
[----:B------:R-:W-:Y:S02]  /*50b0*/  IMAD.MOV.U32 R5, RZ, RZ, 0x1 ;  /* 0x00000001ff057424 */ /* 0x000fe400078e00ff */
[----:B------:R-:W-:Y:S02]  /*50c0*/  IMAD.MOV R6, RZ, RZ, -R4 ;  /* 0x000000ffff067224 */ /* 0x000fe400078e0a04 */
[----:B------:R-:W-:Y:S01]  /*50d0*/  IMAD R21, R4, UR5, R21 ;  /* 0x0000000504157c24 */ /* 0x000fe2000f8e0215 */
[----:B------:R-:W-:Y:S01]  /*50e0*/  LOP3.LUT R4, R9, UR4, RZ, 0xc0, !PT ;  /* 0x0000000409047c12 */ /* 0x000fe2000f8ec0ff */
[----:B0-----:R-:W-:-:S02]  /*50f0*/  @P1 IMAD R14, R20, R22, R13 ;  /* 0x00000016140e1224 */ /* 0x001fc400078e020d */
[----:B------:R-:W-:Y:S01]  /*5100*/  IMAD R15, R6, UR8, R15 ;  /* 0x00000008060f7c24 */ /* 0x000fe2000f8e020f */
[----:B------:R-:W-:Y:S01]  /*5110*/  ULDC UR8, c[0x0][0x600] ;  /* 0x0001800000087ab9 */ /* 0x000fe20000000800 */
[----:B------:R-:W-:Y:S02]  /*5120*/  IMAD R14, R21, UR9, R14 ;  /* 0x00000009150e7c24 */ /* 0x000fe4000f8e020e */
[--C-:B------:R-:W-:Y:S01]  /*5130*/  IMAD R15, R15, UR8, R4.reuse ;  /* 0x000000080f0f7c24 */ /* 0x100fe2000f8e0204 */
[----:B------:R-:W-:-:S04]  /*5140*/  PRMT R4, R5, 0x7610, R4 ;  /* 0x0000761005047816 */ /* 0x000fc80000000004 */
[----:B------:R-:W-:Y:S02]  /*5150*/  SEL R13, R15, R14, !P1 ;  /* 0x0000000e0f0d7207 */ /* 0x000fe40004800000 */
[----:B------:R-:W-:-:S07]  /*5160*/  SEL R9, R14, R15, !P1 ;  /* 0x0000000f0e097207 */ /* 0x000fce0004800000 */
.L_x_79:
[----:B------:R-:W-:Y:S05]  /*5170*/  BSYNC B1 ;  /* 0x0000000000017941 */ /* 0x000fea0003800000 */
.L_x_78:
[----:B------:R-:W-:-:S13]  /*5180*/  LOP3.LUT P1, RZ, R4, 0xff, RZ, 0xc0, !PT ;  /* 0x000000ff04ff7812 */ /* 0x000fda000782c0ff */
[----:B------:R-:W-:Y:S05]  /*5190*/  @P1 BRA `(.L_x_82) ;  /* 0xfffffff400141947 */ /* 0x000fea000383ffff */
[----:B------:R-:W-:Y:S05]  /*51a0*/  BSYNC B0 ;  /* 0x0000000000007941 */ /* 0x000fea0003800000 */
.L_x_70:
[----:B------:R-:W-:-:S03]  /*51b0*/  UMOV UR8, 0xffffffff ;  /* 0xffffffff00087882 */ /* 0x000fc60000000000 */
[----:B------:R-:W-:Y:S05]  /*51c0*/  BRA.DIV UR8, `(.L_x_83) ;  /* 0x0000000608147947 */ /* 0x000fea000b800000 */
[----:B------:R-:W-:-:S13]  /*51d0*/  ELECT P6, URZ, PT ;  /* 0x00000000003f782f */ /* 0x000fda00038c0000 */
.L_x_97:
[----:B------:R-:W-:Y:S04]  /*51e0*/  BSSY B0, `(.L_x_84) ;  /* 0x000002b000007945 */ /* 0x000fe80003800000 */
[----:B------:R-:W-:Y:S05]  /*51f0*/  @!P6 BRA `(.L_x_85) ;  /* 0x0000000000a4e947 */ /* 0x000fea0003800000 */
[----:B------:R-:W-:-:S04]  /*5200*/  LOP3.LUT R19, R19, 0x2, RZ, 0xfc, !PT ;  /* 0x0000000213137812 */ /* 0x000fc800078efcff */
[----:B------:R-:W-:-:S13]  /*5210*/  ISETP.NE.AND P0, PT, R19, 0x3, PT ;  /* 0x000000031300780c */ /* 0x000fda0003f05270 */
[----:B------:R-:W-:Y:S05]  /*5220*/  @!P0 BRA `(.L_x_86) ;  /* 0x0000000000048947 */ /* 0x000fea0003800000 */
[----:B------:R-:W-:Y:S01]  /*5230*/  BPT.TRAP 0x1 ;  /* 0x000000040000795c */ /* 0x000fe20000300000 */
.L_x_86:
[----:B------:R-:W0:Y:S01]  /*5240*/  S2R R5, SR_CgaCtaId ;  /* 0x0000000000057919 */ /* 0x000e220000008800 */
[----:B------:R-:W-:Y:S02]  /*5250*/  MOV R2, 0x400 ;  /* 0x0000040000027802 */ /* 0x000fe40000000f00 */
[----:B------:R-:W-:Y:S02]  /*5260*/  SHF.L.U32 R4, R0, 0x1f, RZ ;  /* 0x0000001f00047819 */ /* 0x000fe400000006ff */
[----:B0-----:R-:W-:-:S05]  /*5270*/  LEA R2, R5, R2, 0x18 ;  /* 0x0000000205027211 */ /* 0x001fca00078ec0ff */
[----:B------:R-:W-:-:S04]  /*5280*/  VIADD R2, R2, 0x20 ;  /* 0x0000002002027836 */ /* 0x000fc80000000000 */
[C---:B------:R-:W-:Y:S02]  /*5290*/  IMAD R7, R3.reuse, 0x8, R2 ;  /* 0x0000000803077824 */ /* 0x040fe400078e0202 */
[----:B------:R-:W-:Y:S02]  /*52a0*/  VIADD R3, R3, 0x1 ;  /* 0x0000000103037836 */ /* 0x000fe40000000000 */
[----:B------:R-:W0:Y:S03]  /*52b0*/  SYNCS.PHASECHK.TRANS64.TRYWAIT P0, [R7+URZ], R4 ;  /* 0x00000004070075a7 */ /* 0x000e26000800017f */
[----:B------:R-:W-:-:S04]  /*52c0*/  ISETP.NE.AND P1, PT, R3, 0x4, PT ;  /* 0x000000040300780c */ /* 0x000fc80003f25270 */
[----:B------:R-:W-:Y:S02]  /*52d0*/  SEL R5, RZ, 0x1, P1 ;  /* 0x00000001ff057807 */ /* 0x000fe40000800000 */
[----:B------:R-:W-:Y:S02]  /*52e0*/  SEL R3, R3, RZ, P1 ;  /* 0x000000ff03037207 */ /* 0x000fe40000800000 */
[----:B------:R-:W-:-:S03]  /*52f0*/  LOP3.LUT R6, R0, R5, RZ, 0x3c, !PT ;  /* 0x0000000500067212 */ /* 0x000fc600078e3cff */
[----:B------:R-:W-:Y:S01]  /*5300*/  IMAD R8, R3, 0x8, R2 ;  /* 0x0000000803087824 */ /* 0x000fe200078e0202 */
[----:B------:R-:W-:Y:S01]  /*5310*/  SHF.L.U32 R5, R6, 0x1f, RZ ;  /* 0x0000001f06057819 */ /* 0x000fe200000006ff */
[----:B0-----:R-:W-:Y:S06]  /*5320*/  @!P0 BRA `(.L_x_87) ;  /* 0x0000000000dc8947 */ /* 0x001fec0003800000 */
.L_x_98:
[----:B------:R-:W1:Y:S01]  /*5330*/  SYNCS.PHASECHK.TRANS64.TRYWAIT P0, [R8+URZ], R5 ;  /* 0x00000005080075a7 */ /* 0x000e62000800017f */
[----:B------:R-:W-:-:S05]  /*5340*/  VIADD R0, R3, 0x1 ;  /* 0x0000000103007836 */ /* 0x000fca0000000000 */
[----:B------:R-:W-:-:S04]  /*5350*/  ISETP.NE.AND P1, PT, R0, 0x4, PT ;  /* 0x000000040000780c */ /* 0x000fc80003f25270 */
[----:B------:R-:W-:Y:S02]  /*5360*/  SEL R3, RZ, 0x1, P1 ;  /* 0x00000001ff037807 */ /* 0x000fe40000800000 */
[----:B0-----:R-:W-:Y:S02]  /*5370*/  SEL R7, R0, RZ, P1 ;  /* 0x000000ff00077207 */ /* 0x001fe40000800000 */
[----:B------:R-:W-:-:S03]  /*5380*/  LOP3.LUT R9, R6, R3, RZ, 0x3c, !PT ;  /* 0x0000000306097212 */ /* 0x000fc600078e3cff */
[----:B------:R-:W-:Y:S01]  /*5390*/  IMAD R11, R7, 0x8, R2 ;  /* 0x00000008070b7824 */ /* 0x000fe200078e0202 */
[----:B------:R-:W-:Y:S01]  /*53a0*/  SHF.L.U32 R6, R9, 0x1f, RZ ;  /* 0x0000001f09067819 */ /* 0x000fe200000006ff */
[----:B-1----:R-:W-:Y:S06]  /*53b0*/  @!P0 BRA `(.L_x_88) ;  /* 0x0000000000cc8947 */ /* 0x002fec0003800000 */
.L_x_99:
[----:B------:R-:W1:Y:S01]  /*53c0*/  SYNCS.PHASECHK.TRANS64.TRYWAIT P0, [R11+URZ], R6 ;  /* 0x000000060b0075a7 */ /* 0x000e62000800017f */
[----:B------:R-:W-:-:S05]  /*53d0*/  VIADD R0, R7, 0x1 ;  /* 0x0000000107007836 */ /* 0x000fca0000000000 */
[----:B------:R-:W-:-:S04]  /*53e0*/  ISETP.NE.AND P1, PT, R0, 0x4, PT ;  /* 0x000000040000780c */ /* 0x000fc80003f25270 */
[----:B------:R-:W-:Y:S02]  /*53f0*/  SEL R4, RZ, 0x1, P1 ;  /* 0x00000001ff047807 */ /* 0x000fe40000800000 */
[----:B------:R-:W-:Y:S02]  /*5400*/  SEL R3, R0, RZ, P1 ;  /* 0x000000ff00037207 */ /* 0x000fe40000800000 */
[----:B------:R-:W-:Y:S01]  /*5410*/  LOP3.LUT R0, R9, R4, RZ, 0x3c, !PT ;  /* 0x0000000409007212 */ /* 0x000fe200078e3cff */
[----:B-1----:R-:W-:Y:S06]  /*5420*/  @!P0 BRA `(.L_x_89) ;  /* 0x0000000000c48947 */ /* 0x002fec0003800000 */
.L_x_100:
[----:B------:R-:W-:Y:S01]  /*5430*/  IMAD R3, R3, 0x8, R2 ;  /* 0x0000000803037824 */ /* 0x000fe200078e0202 */
[----:B------:R-:W-:-:S07]  /*5440*/  SHF.L.U32 R0, R0, 0x1f, RZ ;  /* 0x0000001f00007819 */ /* 0x000fce00000006ff */
.L_x_90:
[----:B--2---:R2:W3:Y:S02]  /*5450*/  SYNCS.PHASECHK.TRANS64.TRYWAIT P0, [R3+URZ], R0 ;  /* 0x00000000030075a7 */ /* 0x0044e4000800017f */
[----:B---3--:R-:W-:Y:S05]  /*5460*/  @!P0 NANOSLEEP.SYNCS 0x989680 ;  /* 0x009896800000895d */ /* 0x008fea0003900000 */
[----:B------:R-:W3:Y:S02]  /*5470*/  @!P0 SYNCS.PHASECHK.TRANS64 P0, [R3+URZ], R0 ;  /* 0x00000000030085a7 */ /* 0x000ee4000800007f */
[----:B---3--:R-:W-:Y:S05]  /*5480*/  @!P0 BRA `(.L_x_90) ;  /* 0xfffffffc00f08947 */ /* 0x008fea000383ffff */
.L_x_85:
[----:B------:R-:W-:Y:S05]  /*5490*/  BSYNC B0 ;  /* 0x0000000000007941 */ /* 0x000fea0003800000 */
.L_x_84:
[----:B------:R-:W-:Y:S05]  /*54a0*/  EXIT ;  /* 0x000000000000794d */ /* 0x000fea0003800000 */
.L_x_17:
[----:B-1----:R1:W2:Y:S02]  /*54b0*/  SYNCS.PHASECHK.TRANS64.TRYWAIT P1, [R3+URZ], R0 ;  /* 0x00000000030075a7 */ /* 0x0022a4000802017f */
[----:B--2---:R-:W-:Y:S05]  /*54c0*/  @!P1 NANOSLEEP.SYNCS 0x989680 ;  /* 0x009896800000995d */ /* 0x004fea0003900000 */
[----:B------:R-:W2:Y:S02]  /*54d0*/  @!P1 SYNCS.PHASECHK.TRANS64 P1, [R3+URZ], R0 ;  /* 0x00000000030095a7 */ /* 0x000ea4000802007f */
[----:B--2---:R-:W-:Y:S05]  /*54e0*/  @!P1 BRA `(.L_x_17) ;  /* 0xfffffffc00f09947 */ /* 0x004fea000383ffff */
[----:B------:R-:W-:Y:S05]  /*54f0*/  BRA `(.L_x_16) ;  /* 0xffffffbc00807947 */ /* 0x000fea000383ffff */
.L_x_22:
[----:B-1----:R1:W2:Y:S02]  /*5500*/  SYNCS.PHASECHK.TRANS64.TRYWAIT P1, [R5+URZ], R4 ;  /* 0x00000004050075a7 */ /* 0x0022a4000802017f */
[----:B--2---:R-:W-:Y:S05]  /*5510*/  @!P1 NANOSLEEP.SYNCS 0x989680 ;  /* 0x009896800000995d */ /* 0x004fea0003900000 */
[----:B------:R-:W2:Y:S02]  /*5520*/  @!P1 SYNCS.PHASECHK.TRANS64 P1, [R5+URZ], R4 ;  /* 0x00000004050095a7 */ /* 0x000ea4000802007f */
[----:B--2---:R-:W-:Y:S05]  /*5530*/  @!P1 BRA `(.L_x_22) ;  /* 0xfffffffc00f09947 */ /* 0x004fea000383ffff */
[----:B------:R-:W-:Y:S05]  /*5540*/  BRA `(.L_x_21) ;  /* 0xffffffc400a07947 */ /* 0x000fea000383ffff */
.L_x_71:
[----:B------:R-:W-:Y:S01]  /*5550*/  BSSY B1, `(.L_x_91) ;  /* 0x0000006000017945 */ /* 0x000fe20003800000 */
[----:B------:R-:W-:-:S07]  /*5560*/  IMAD.MOV.U32 R15, RZ, RZ, -0x1 ;  /* 0xffffffffff0f7424 */ /* 0x000fce00078e00ff */
[----:B------:R-:W-:Y:S05]  /*5570*/  WARPSYNC.COLLECTIVE R15, `(.L_x_92) ;  /* 0x000000000f0c7348 */ /* 0x000fea0003c00000 */
[----:B------:R-:W-:Y:S02]  /*5580*/  ELECT P6, UR62, PT ;  /* 0x00000000003e782f */ /* 0x000fe400038c0000 */
[----:B------:R-:W-:Y:S01]  /*5590*/  MOV R14, UR62 ;  /* 0x0000003e000e7c02 */ /* 0x000fe20008000f00 */
[----:B------:R-:W-:Y:S10]  /*55a0*/  ENDCOLLECTIVE ;  /* 0x000000000000791b */ /* 0x000ff40003800000 */
.L_x_92:
[----:B------:R-:W-:Y:S05]  /*55b0*/  BSYNC B1 ;  /* 0x0000000000017941 */ /* 0x000fea0003800000 */
.L_x_91:
[----:B------:R-:W-:Y:S05]  /*55c0*/  BRA `(.L_x_93) ;  /* 0xfffffff000147947 */ /* 0x000fea000383ffff */
.L_x_74:
[----:B0-----:R0:W1:Y:S02]  /*55d0*/  SYNCS.PHASECHK.TRANS64.TRYWAIT P1, [R14+URZ+0x20], R7 ;  /* 0x000020070e0075a7 */ /* 0x001064000802017f */
[----:B-1----:R-:W-:Y:S05]  /*55e0*/  @!P1 NANOSLEEP.SYNCS 0x989680 ;  /* 0x009896800000995d */ /* 0x002fea0003900000 */
[----:B------:R-:W1:Y:S02]  /*55f0*/  @!P1 SYNCS.PHASECHK.TRANS64 P1, [R14+URZ+0x20], R7 ;  /* 0x000020070e0095a7 */ /* 0x000e64000802007f */
[----:B-1----:R-:W-:Y:S05]  /*5600*/  @!P1 BRA `(.L_x_74) ;  /* 0xfffffffc00f09947 */ /* 0x002fea000383ffff */
[----:B------:R-:W-:Y:S05]  /*5610*/  BRA `(.L_x_94) ;  /* 0xfffffff000487947 */ /* 0x000fea000383ffff */
.L_x_83:
[----:B------:R-:W-:Y:S01]  /*5620*/  BSSY B0, `(.L_x_95) ;  /* 0x0000006000007945 */ /* 0x000fe20003800000 */
[----:B------:R-:W-:-:S07]  /*5630*/  IMAD.MOV.U32 R15, RZ, RZ, -0x1 ;  /* 0xffffffffff0f7424 */ /* 0x000fce00078e00ff */
[----:B------:R-:W-:Y:S05]  /*5640*/  WARPSYNC.COLLECTIVE R15, `(.L_x_96) ;  /* 0x000000000f0c7348 */ /* 0x000fea0003c00000 */
[----:B------:R-:W-:Y:S02]  /*5650*/  ELECT P6, UR62, PT ;  /* 0x00000000003e782f */ /* 0x000fe400038c0000 */
[----:B------:R-:W-:Y:S01]  /*5660*/  MOV R14, UR62 ;  /* 0x0000003e000e7c02 */ /* 0x000fe20008000f00 */
[----:B------:R-:W-:Y:S10]  /*5670*/  ENDCOLLECTIVE ;  /* 0x000000000000791b */ /* 0x000ff40003800000 */
.L_x_96:
[----:B------:R-:W-:Y:S05]  /*5680*/  BSYNC B0 ;  /* 0x0000000000007941 */ /* 0x000fea0003800000 */
.L_x_95:
[----:B------:R-:W-:Y:S05]  /*5690*/  BRA `(.L_x_97) ;  /* 0xfffffff800d07947 */ /* 0x000fea000383ffff */
.L_x_87:
[----:B0-----:R0:W1:Y:S02]  /*56a0*/  SYNCS.PHASECHK.TRANS64.TRYWAIT P0, [R7+URZ], R4 ;  /* 0x00000004070075a7 */ /* 0x001064000800017f */
[----:B-1----:R-:W-:Y:S05]  /*56b0*/  @!P0 NANOSLEEP.SYNCS 0x989680 ;  /* 0x009896800000895d */ /* 0x002fea0003900000 */
[----:B------:R-:W1:Y:S02]  /*56c0*/  @!P0 SYNCS.PHASECHK.TRANS64 P0, [R7+URZ], R4 ;  /* 0x00000004070085a7 */ /* 0x000e64000800007f */
[----:B-1----:R-:W-:Y:S05]  /*56d0*/  @!P0 BRA `(.L_x_87) ;  /* 0xfffffffc00f08947 */ /* 0x002fea000383ffff */
[----:B------:R-:W-:Y:S05]  /*56e0*/  BRA `(.L_x_98) ;  /* 0xfffffffc00107947 */ /* 0x000fea000383ffff */
.L_x_88:
[----:B0-----:R0:W1:Y:S02]  /*56f0*/  SYNCS.PHASECHK.TRANS64.TRYWAIT P0, [R8+URZ], R5 ;  /* 0x00000005080075a7 */ /* 0x001064000800017f */
[----:B-1----:R-:W-:Y:S05]  /*5700*/  @!P0 NANOSLEEP.SYNCS 0x989680 ;  /* 0x009896800000895d */ /* 0x002fea0003900000 */
[----:B------:R-:W1:Y:S02]  /*5710*/  @!P0 SYNCS.PHASECHK.TRANS64 P0, [R8+URZ], R5 ;  /* 0x00000005080085a7 */ /* 0x000e64000800007f */
[----:B-1----:R-:W-:Y:S05]  /*5720*/  @!P0 BRA `(.L_x_88) ;  /* 0xfffffffc00f08947 */ /* 0x002fea000383ffff */
[----:B------:R-:W-:Y:S05]  /*5730*/  BRA `(.L_x_99) ;  /* 0xfffffffc00207947 */ /* 0x000fea000383ffff */
.L_x_89:
[----:B-1----:R1:W2:Y:S02]  /*5740*/  SYNCS.PHASECHK.TRANS64.TRYWAIT P0, [R11+URZ], R6 ;  /* 0x000000060b0075a7 */ /* 0x0022a4000800017f */
[----:B--2---:R-:W-:Y:S05]  /*5750*/  @!P0 NANOSLEEP.SYNCS 0x989680 ;  /* 0x009896800000895d */ /* 0x004fea0003900000 */
[----:B------:R-:W2:Y:S02]  /*5760*/  @!P0 SYNCS.PHASECHK.TRANS64 P0, [R11+URZ], R6 ;  /* 0x000000060b0085a7 */ /* 0x000ea4000800007f */
[----:B--2---:R-:W-:Y:S05]  /*5770*/  @!P0 BRA `(.L_x_89) ;  /* 0xfffffffc00f08947 */ /* 0x004fea000383ffff */
[----:B------:R-:W-:Y:S05]  /*5780*/  BRA `(.L_x_100) ;  /* 0xfffffffc00287947 */ /* 0x000fea000383ffff */
.L_x_101:
[----:B------:R-:W-:-:S00]  /*5790*/  BRA `(.L_x_101) ;  /* 0xfffffffc00fc7947 */ /* 0x000fc0000383ffff */
[----:B------:R-:W-:-:S00]  /*57a0*/  NOP ;  /* 0x0000000000007918 */ /* 0x000fc00000000000 */
        /* <DEDUP_REMOVED lines=13> */
.L_x_102:


//--------------------- .nv.global.init           --------------------------
	.section	.nv.global.init,"aw",@progbits
.nv.global.init:
	.type		$str$22,@object
	.size		$str$22,($str$23 - $str$22)
$str$22:
        /*0000*/ 	.byte	0x6b, 0x5f, 0x74, 0x69, 0x6c, 0x65, 0x5f, 0x63, 0x6f, 0x75, 0x6e, 0x74, 0x20, 0x3e, 0x3d, 0x20
        /*0010*/ 	.byte	0x31, 0x00
	.type		$str$23,@object
	.size		$str$23,(__unnamed_1 - $str$23)
$str$23:
        /*0012*/ 	.byte	0x2f, 0x74, 0x6d, 0x70, 0x2f, 0x63, 0x75, 0x74, 0x6c, 0x61, 0x73, 0x73, 0x5f, 0x73, 0x77, 0x65
        /*0022*/ 	.byte	0x65, 0x70, 0x5f, 0x73, 0x72, 0x63, 0x2f, 0x69, 0x6e, 0x63, 0x6c, 0x75, 0x64, 0x65, 0x2f, 0x63
        /*0032*/ 	.byte	0x75, 0x74, 0x6c, 0x61, 0x73, 0x73, 0x2f, 0x67, 0x65, 0x6d, 0x6d, 0x2f, 0x63, 0x6f, 0x6c, 0x6c
        /*0042*/ 	.byte	0x65, 0x63, 0x74, 0x69, 0x76, 0x65, 0x2f, 0x73, 0x6d, 0x39, 0x30, 0x5f, 0x6d, 0x6d, 0x61, 0x5f
        /*0052*/ 	.byte	0x74, 0x6d, 0x61, 0x5f, 0x67, 0x6d, 0x6d, 0x61, 0x5f, 0x73, 0x73, 0x5f, 0x77, 0x61, 0x72, 0x70
        /*0062*/ 	.byte	0x73, 0x70, 0x65, 0x63, 0x69, 0x61, 0x6c, 0x69, 0x7a, 0x65, 0x64, 0x2e, 0x68, 0x70, 0x70, 0x00
	.type		__unnamed_1,@object
	.size		__unnamed_1,(.L_0 - __unnamed_1)
__unnamed_1:
        /*0072*/ 	.byte	0x76, 0x6f, 0x69, 0x64, 0x20, 0x63, 0x75, 0x74, 0x6c, 0x61, 0x73, 0x73, 0x3a, 0x3a, 0x67, 0x65
        /* <DEDUP_REMOVED lines=172> */
        /*0b42*/ 	.byte	0x00
.L_0:


//--------------------- .nv.shared._ZN7cutlass13device_kernelINS_4gemm6kernel13GemmUniversalIN4cute5tupleIJiiiiEEENS1_10collective13CollectiveMmaINS1_34MainloopSm90TmaGmmaWarpSpecializedILi4ENS5_IJNS4_1CILi1EEESB_SB_EEENS1_35KernelTmaWarpSpecializedCooperativeEEENS5_IJNSA_ILi192EEENSA_ILi16EEENSA_ILi256EEEEEEaNS5_IJlSB_lEEEaSJ_NS4_8TiledMMAINS4_8MMA_AtomIJNS4_4SM904GMMA26MMA_64x16x32_S32S8S8_SS_TNEEEENS4_6LayoutINS5_IJNSA_ILi2EEESB_SB_EEENS5_IJSB_NSA_ILi0EEEST_EEEEENS5_IJNS4_10UnderscoreESW_SW_EEEEENS4_13SM90_TMA_LOADENS4_14ComposedLayoutINS4_7SwizzleILi3ELi4ELi3EEENS4_18smem_ptr_flag_bitsILi8EEENSQ_INS5_IJNSA_ILi8EEENSA_ILi128EEEEEENS5_IJS16_SB_EEEEEEEvNS4_8identityESZ_S1A_vS1B_EENS_8epilogue10collective6detail29Sm90TmaWarpSpecializedAdapterINS1E_15DefaultEpilogueIaSJ_SJ_NS1D_6thread17LinearCombinationIaLi1EiiLNS1I_9ScaleType4KindE0ELNS_15FloatRoundStyleE2EaEENS1_15EpilogueDefaultEEEEEvvEEEEvNT_6ParamsE --------------------------
	.section	.nv.shared._ZN7cutlass13device_kernelINS_4gemm6kernel13GemmUniversalIN4cute5tupleIJiiiiEEENS1_10collective13CollectiveMmaINS1_34MainloopSm90TmaGmmaWarpSpecializedILi4ENS5_IJNS4_1CILi1EEESB_SB_EEENS1_35KernelTmaWarpSpecializedCooperativeEEENS5_IJNSA_ILi192EEENSA_ILi16EEENSA_ILi256EEEEEEaNS5_IJlSB_lEEEaSJ_NS4_8TiledMMAINS4_8MMA_AtomIJNS4_4SM904GMMA26MMA_64x16x32_S32S8S8_SS_TNEEEENS4_6LayoutINS5_IJNSA_ILi2EEESB_SB_EEENS5_IJSB_NSA_ILi0EEEST_EEEEENS5_IJNS4_10UnderscoreESW_SW_EEEEENS4_13SM90_TMA_LOADENS4_14ComposedLayoutINS4_7SwizzleILi3ELi4ELi3EEENS4_18smem_ptr_flag_bitsILi8EEENSQ_INS5_IJNSA_ILi8EEENSA_ILi128EEEEEENS5_IJS16_SB_EEEEEEEvNS4_8identityESZ_S1A_vS1B_EENS_8epilogue10collective6detail29Sm90TmaWarpSpecializedAdapterINS1E_15DefaultEpilogueIaSJ_SJ_NS1D_6thread17LinearCombinationIaLi1EiiLNS1I_9ScaleType4KindE0ELNS_15FloatRoundStyleE2EaEENS1_15EpilogueDefaultEEEEEvvEEEEvNT_6ParamsE,"aw",@nobits
	.sectionflags	@""
	.align	16
	.zero		1024


//--------------------- .nv.shared.reserved.0     --------------------------
	.section	.nv.shared.reserved.0,"aw",@nobits
	.weak		__nv_reservedSMEM_offset_0_alias
	.size		__nv_reservedSMEM_offset_0_alias, 0, 0
	.other		__nv_reservedSMEM_offset_0_alias,@"STO_CUDA_RESERVED_SHARED STV_DEFAULT"
__nv_reservedSMEM_offset_0_alias:
	.zero		0


//--------------------- .nv.global                --------------------------
	.section	.nv.global,"aw",@nobits
.nv.global:
	.type		_ZN40_INTERNAL_d3aa3c61_4_k_cu_cdeeb2a9_130654cute1_E,@object
	.size		_ZN40_INTERNAL_d3aa3c61_4_k_cu_cdeeb2a9_130654cute1_E,(_ZN40_INTERNAL_d3aa3c61_4_k_cu_cdeeb2a9_130654cuda3std3__45__cpo6cbeginE - _ZN40_INTERNAL_d3aa3c61_4_k_cu_cdeeb2a9_130654cute1_E)
_ZN40_INTERNAL_d3aa3c61_4_k_cu_cdeeb2a9_130654cute1_E:
	.zero		1
	.type		_ZN40_INTERNAL_d3aa3c61_4_k_cu_cdeeb2a9_130654cuda3std3__45__cpo6cbeginE,@object
	.size		_ZN40_INTERNAL_d3aa3c61_4_k_cu_cdeeb2a9_130654cuda3std3__45__cpo6cbeginE,(_ZN40_INTERNAL_d3aa3c61_4_k_cu_cdeeb2a9_130654cuda3std3__48in_placeE - _ZN40_INTERNAL_d3aa3c61_4_k_cu_cdeeb2a9_130654cuda3std3__45__cpo6cbeginE)
_ZN40_INTERNAL_d3aa3c61_4_k_cu_cdeeb2a9_130654cuda3std3__45__cpo6cbeginE:
	.zero		1
	.type		_ZN40_INTERNAL_d3aa3c61_4_k_cu_cdeeb2a9_130654cuda3std3__48in_placeE,@object
	.size		_ZN40_INTERNAL_d3aa3c61_4_k_cu_cdeeb2a9_130654cuda3std3__48in_placeE,(_ZN40_INTERNAL_d3aa3c61_4_k_cu_cdeeb2a9_130654cuda3std6ranges3__45__cpo9iter_moveE - _ZN40_INTERNAL_d3aa3c61_4_k_cu_cdeeb2a9_130654cuda3std3__48in_placeE)
_ZN40_INTERNAL_d3aa3c61_4_k_cu_cdeeb2a9_130654cuda3std3__48in_placeE:
	.zero		1
	.type		_ZN40_INTERNAL_d3aa3c61_4_k_cu_cdeeb2a9_130654cuda3std6ranges3__45__cpo9iter_moveE,@object
	.size		_ZN40_INTERNAL_d3aa3c61_4_k_cu_cdeeb2a9_130654cuda3std6ranges3__45__cpo9iter_moveE,(_ZN40_INTERNAL_d3aa3c61_4_k_cu_cdeeb2a9_130654cuda3std3__45__cpo5beginE - _ZN40_INTERNAL_d3aa3c61_4_k_cu_cdeeb2a9_130654cuda3std6ranges3__45__cpo9iter_moveE)
_ZN40_INTERNAL_d3aa3c61_4_k_cu_cdeeb2a9_130654cuda3std6ranges3__45__cpo9iter_moveE:
	.zero		1
	.type		_ZN40_INTERNAL_d3aa3c61_4_k_cu_cdeeb2a9_130654cuda3std3__45__cpo5beginE,@object
	.size		_ZN40_INTERNAL_d3aa3c61_4_k_cu_cdeeb2a9_130654cuda3std3__45__cpo5beginE,(_ZN40_INTERNAL_d3aa3c61_4_k_cu_cdeeb2a9_130654cuda3std3__442_GLOBAL__N__d3aa3c61_4_k_cu_cdeeb2a9_130656ignoreE - _ZN40_INTERNAL_d3aa3c61_4_k_cu_cdeeb2a9_130654cuda3std3__45__cpo5beginE)
_ZN40_INTERNAL_d3aa3c61_4_k_cu_cdeeb2a9_130654cuda3std3__45__cpo5beginE:
	.zero		1
	.type		_ZN40_INTERNAL_d3aa3c61_4_k_cu_cdeeb2a9_130654cuda3std3__442_GLOBAL__N__d3aa3c61_4_k_cu_cdeeb2a9_130656ignoreE,@object
	.size		_ZN40_INTERNAL_d3aa3c61_4_k_cu_cdeeb2a9_130654cuda3std3__442_GLOBAL__N__d3aa3c61_4_k_cu_cdeeb2a9_130656ignoreE,(_ZN40_INTERNAL_d3aa3c61_4_k_cu_cdeeb2a9_130654cute7productE - _ZN40_INTERNAL_d3aa3c61_4_k_cu_cdeeb2a9_130654cuda3std3__442_GLOBAL__N__d3aa3c61_4_k_cu_cdeeb2a9_130656ignoreE)
_ZN40_INTERNAL_d3aa3c61_4_k_cu_cdeeb2a9_130654cuda3std3__442_GLOBAL__N__d3aa3c61_4_k_cu_cdeeb2a9_130656ignoreE:
	.zero		1
	.type		_ZN40_INTERNAL_d3aa3c61_4_k_cu_cdeeb2a9_130654cute7productE,@object
	.size		_ZN40_INTERNAL_d3aa3c61_4_k_cu_cdeeb2a9_130654cute7productE,(_ZN40_INTERNAL_d3aa3c61_4_k_cu_cdeeb2a9_130654cuda3std3__45__cpo3endE - _ZN40_INTERNAL_d3aa3c61_4_k_cu_cdeeb2a9_130654cute7productE)
_ZN40_INTERNAL_d3aa3c61_4_k_cu_cdeeb2a9_130654cute7productE:
	.zero		1
	.type		_ZN40_INTERNAL_d3aa3c61_4_k_cu_cdeeb2a9_130654cuda3std3__45__cpo3endE,@object
	.size		_ZN40_INTERNAL_d3aa3c61_4_k_cu_cdeeb2a9_130654cuda3std3__45__cpo3endE,(_ZN40_INTERNAL_d3aa3c61_4_k_cu_cdeeb2a9_130654cuda3std3__419piecewise_constructE - _ZN40_INTERNAL_d3aa3c61_4_k_cu_cdeeb2a9_130654cuda3std3__45__cpo3endE)
_ZN40_INTERNAL_d3aa3c61_4_k_cu_cdeeb2a9_130654cuda3std3__45__cpo3endE:
	.zero		1
	.type		_ZN40_INTERNAL_d3aa3c61_4_k_cu_cdeeb2a9_130654cuda3std3__419piecewise_constructE,@object
	.size		_ZN40_INTERNAL_d3aa3c61_4_k_cu_cdeeb2a9_130654cuda3std3__419piecewise_constructE,(_ZN40_INTERNAL_d3aa3c61_4_k_cu_cdeeb2a9_130654cuda3std3__45__cpo4cendE - _ZN40_INTERNAL_d3aa3c61_4_k_cu_cdeeb2a9_130654cuda3std3__419piecewise_constructE)
_ZN40_INTERNAL_d3aa3c61_4_k_cu_cdeeb2a9_130654cuda3std3__419piecewise_constructE:
	.zero		1
	.type		_ZN40_INTERNAL_d3aa3c61_4_k_cu_cdeeb2a9_130654cuda3std3__45__cpo4cendE,@object
	.size		_ZN40_INTERNAL_d3aa3c61_4_k_cu_cdeeb2a9_130654cuda3std3__45__cpo4cendE,(_ZN40_INTERNAL_d3aa3c61_4_k_cu_cdeeb2a9_130654cuda3std6ranges3__45__cpo4swapE - _ZN40_INTERNAL_d3aa3c61_4_k_cu_cdeeb2a9_130654cuda3std3__45__cpo4cendE)
_ZN40_INTERNAL_d3aa3c61_4_k_cu_cdeeb2a9_130654cuda3std3__45__cpo4cendE:
	.zero		1
	.type		_ZN40_INTERNAL_d3aa3c61_4_k_cu_cdeeb2a9_130654cuda3std6ranges3__45__cpo4swapE,@object
	.size		_ZN40_INTERNAL_d3aa3c61_4_k_cu_cdeeb2a9_130654cuda3std6ranges3__45__cpo4swapE,(.L_8 - _ZN40_INTERNAL_d3aa3c61_4_k_cu_cdeeb2a9_130654cuda3std6ranges3__45__cpo4swapE)
_ZN40_INTERNAL_d3aa3c61_4_k_cu_cdeeb2a9_130654cuda3std6ranges3__45__cpo4swapE:
	.zero		1
.L_8:


//--------------------- .nv.constant0._ZN7cutlass13device_kernelINS_4gemm6kernel13GemmUniversalIN4cute5tupleIJiiiiEEENS1_10collective13CollectiveMmaINS1_34MainloopSm90TmaGmmaWarpSpecializedILi4ENS5_IJNS4_1CILi1EEESB_SB_EEENS1_35KernelTmaWarpSpecializedCooperativeEEENS5_IJNSA_ILi192EEENSA_ILi16EEENSA_ILi256EEEEEEaNS5_IJlSB_lEEEaSJ_NS4_8TiledMMAINS4_8MMA_AtomIJNS4_4SM904GMMA26MMA_64x16x32_S32S8S8_SS_TNEEEENS4_6LayoutINS5_IJNSA_ILi2EEESB_SB_EEENS5_IJSB_NSA_ILi0EEEST_EEEEENS5_IJNS4_10UnderscoreESW_SW_EEEEENS4_13SM90_TMA_LOADENS4_14ComposedLayoutINS4_7SwizzleILi3ELi4ELi3EEENS4_18smem_ptr_flag_bitsILi8EEENSQ_INS5_IJNSA_ILi8EEENSA_ILi128EEEEEENS5_IJS16_SB_EEEEEEEvNS4_8identityESZ_S1A_vS1B_EENS_8epilogue10collective6detail29Sm90TmaWarpSpecializedAdapterINS1E_15DefaultEpilogueIaSJ_SJ_NS1D_6thread17LinearCombinationIaLi1EiiLNS1I_9ScaleType4KindE0ELNS_15FloatRoundStyleE2EaEENS1_15EpilogueDefaultEEEEEvvEEEEvNT_6ParamsE --------------------------
	.section	.nv.constant0._ZN7cutlass13device_kernelINS_4gemm6kernel13GemmUniversalIN4cute5tupleIJiiiiEEENS1_10collective13CollectiveMmaINS1_34MainloopSm90TmaGmmaWarpSpecializedILi4ENS5_IJNS4_1CILi1EEESB_SB_EEENS1_35KernelTmaWarpSpecializedCooperativeEEENS5_IJNSA_ILi192EEENSA_ILi16EEENSA_ILi256EEEEEEaNS5_IJlSB_lEEEaSJ_NS4_8TiledMMAINS4_8MMA_AtomIJNS4_4SM904GMMA26MMA_64x16x32_S32S8S8_SS_TNEEEENS4_6LayoutINS5_IJNSA_ILi2EEESB_SB_EEENS5_IJSB_NSA_ILi0EEEST_EEEEENS5_IJNS4_10UnderscoreESW_SW_EEEEENS4_13SM90_TMA_LOADENS4_14ComposedLayoutINS4_7SwizzleILi3ELi4ELi3EEENS4_18smem_ptr_flag_bitsILi8EEENSQ_INS5_IJNSA_ILi8EEENSA_ILi128EEEEEENS5_IJS16_SB_EEEEEEEvNS4_8identityESZ_S1A_vS1B_EENS_8epilogue10collective6detail29Sm90TmaWarpSpecializedAdapterINS1E_15DefaultEpilogueIaSJ_SJ_NS1D_6thread17LinearCombinationIaLi1EiiLNS1I_9ScaleType4KindE0ELNS_15FloatRoundStyleE2EaEENS1_15EpilogueDefaultEEEEEvvEEEEvNT_6ParamsE,"a",@progbits
	.sectionflags	@""
	.align	4
.nv.constant0._ZN7cutlass13device_kernelINS_4gemm6kernel13GemmUniversalIN4cute5tupleIJiiiiEEENS1_10collective13CollectiveMmaINS1_34MainloopSm90TmaGmmaWarpSpecializedILi4ENS5_IJNS4_1CILi1EEESB_SB_EEENS1_35KernelTmaWarpSpecializedCooperativeEEENS5_IJNSA_ILi192EEENSA_ILi16EEENSA_ILi256EEEEEEaNS5_IJlSB_lEEEaSJ_NS4_8TiledMMAINS4_8MMA_AtomIJNS4_4SM904GMMA26MMA_64x16x32_S32S8S8_SS_TNEEEENS4_6LayoutINS5_IJNSA_ILi2EEESB_SB_EEENS5_IJSB_NSA_ILi0EEEST_EEEEENS5_IJNS4_10UnderscoreESW_SW_EEEEENS4_13SM90_TMA_LOADENS4_14ComposedLayoutINS4_7SwizzleILi3ELi4ELi3EEENS4_18smem_ptr_flag_bitsILi8EEENSQ_INS5_IJNSA_ILi8EEENSA_ILi128EEEEEENS5_IJS16_SB_EEEEEEEvNS4_8identityESZ_S1A_vS1B_EENS_8epilogue10collective6detail29Sm90TmaWarpSpecializedAdapterINS1E_15DefaultEpilogueIaSJ_SJ_NS1D_6thread17LinearCombinationIaLi1EiiLNS1I_9ScaleType4KindE0ELNS_15FloatRoundStyleE2EaEENS1_15EpilogueDefaultEEEEEvvEEEEvNT_6ParamsE:
	.zero		1664


//--------------------- SYMBOLS --------------------------

	.type		.nv.reservedSmem.offset0,@object
	.size		.nv.reservedSmem.offset0,0x4
	.type		__assertfail,@function
